	.target	sm_80

	.elftype	@"ET_EXEC"


//--------------------- .note.nv.tkinfo           --------------------------
	.section	.note.nv.tkinfo,"",@"SHT_NOTE"
	.sectionflags	@"SHF_NOTE_NV_TKINFO"
	.tkinfo
        /*0018*/ 	.word	0x00000002
        /*0030*/ 	.string	""
        /*0030*/ 	.string	"ptxas"
        /*0030*/ 	.string	"Cuda compilation tools, release 13.0, V13.0.88"
        /*0030*/ 	.string	"Build cuda_13.0.r13.0/compiler.36424714_0"
        /*0030*/ 	.string	"-v  -suppress-debug-info  -lineinfo  -arch sm_80 "



//--------------------- .note.nv.cuinfo           --------------------------
	.section	.note.nv.cuinfo,"",@"SHT_NOTE"
	.sectionflags	@"SHF_NOTE_NV_CUINFO"
        /*0018*/ 	.short	0x0002
        /*001a*/ 	.short	0x0050
        /*001c*/ 	.short	0x0082
	.zero		2


//--------------------- .nv.info                  --------------------------
	.section	.nv.info,"",@"SHT_CUDA_INFO"
	.align	4


	//----- nvinfo : EIATTR_REGCOUNT
	.align		4
        /*0000*/ 	.byte	0x04, 0x2f
        /*0002*/ 	.short	(.L_1 - .L_0)
	.align		4
.L_0:
        /*0004*/ 	.word	index@(matmul_kernel)
        /*0008*/ 	.word	0x00000080


	//----- nvinfo : EIATTR_FRAME_SIZE
	.align		4
.L_1:
        /*000c*/ 	.byte	0x04, 0x11
        /*000e*/ 	.short	(.L_3 - .L_2)
	.align		4
.L_2:
        /*0010*/ 	.word	index@(matmul_kernel)
        /*0014*/ 	.word	0x00000000


	//----- nvinfo : EIATTR_MIN_STACK_SIZE
	.align		4
.L_3:
        /*0018*/ 	.byte	0x04, 0x12
        /*001a*/ 	.short	(.L_5 - .L_4)
	.align		4
.L_4:
        /*001c*/ 	.word	index@(matmul_kernel)
        /*0020*/ 	.word	0x00000000
.L_5:


//--------------------- .nv.info.matmul_kernel    --------------------------
	.section	.nv.info.matmul_kernel,"",@"SHT_CUDA_INFO"
	.sectionflags	@""
	.align	4


	//----- nvinfo : EIATTR_CUDA_API_VERSION
	.align		4
        /*0000*/ 	.byte	0x04, 0x37
        /*0002*/ 	.short	(.L_7 - .L_6)
.L_6:
        /*0004*/ 	.word	0x00000082


	//----- nvinfo : EIATTR_SW2861232_WAR
	.align		4
.L_7:
        /*0008*/ 	.byte	0x01, 0x35
	.zero		2


	//----- nvinfo : EIATTR_PARAM_CBANK
	.align		4
        /*000c*/ 	.byte	0x04, 0x0a
        /*000e*/ 	.short	(.L_9 - .L_8)
	.align		4
.L_8:
        /*0010*/ 	.word	index@(.nv.constant0.matmul_kernel)
        /*0014*/ 	.short	0x0160
        /*0016*/ 	.short	0x0050


	//----- nvinfo : EIATTR_CBANK_PARAM_SIZE
	.align		4
.L_9:
        /*0018*/ 	.byte	0x03, 0x19
        /*001a*/ 	.short	0x0050


	//----- nvinfo : EIATTR_KPARAM_INFO
	.align		4
        /*001c*/ 	.byte	0x04, 0x17
        /*001e*/ 	.short	(.L_11 - .L_10)
.L_10:
        /*0020*/ 	.word	0x00000000
        /*0024*/ 	.short	0x000d
        /*0026*/ 	.short	0x0048
        /*0028*/ 	.byte	0x00, 0xf4, 0x21, 0x00


	//----- nvinfo : EIATTR_KPARAM_INFO
	.align		4
.L_11:
        /*002c*/ 	.byte	0x04, 0x17
        /*002e*/ 	.short	(.L_13 - .L_12)
.L_12:
        /*0030*/ 	.word	0x00000000
        /*0034*/ 	.short	0x000c
        /*0036*/ 	.short	0x0040
        /*0038*/ 	.byte	0x00, 0xf4, 0x21, 0x00


	//----- nvinfo : EIATTR_KPARAM_INFO
	.align		4
.L_13:
        /*003c*/ 	.byte	0x04, 0x17
        /*003e*/ 	.short	(.L_15 - .L_14)
.L_14:
        /*0040*/ 	.word	0x00000000
        /*0044*/ 	.short	0x000b
        /*0046*/ 	.short	0x0038
        /*0048*/ 	.byte	0x00, 0xf0, 0x11, 0x00


	//----- nvinfo : EIATTR_KPARAM_INFO
	.align		4
.L_15:
        /*004c*/ 	.byte	0x04, 0x17
        /*004e*/ 	.short	(.L_17 - .L_16)
.L_16:
        /*0050*/ 	.word	0x00000000
        /*0054*/ 	.short	0x000a
        /*0056*/ 	.short	0x0034
        /*0058*/ 	.byte	0x00, 0xf0, 0x11, 0x00


	//----- nvinfo : EIATTR_KPARAM_INFO
	.align		4
.L_17:
        /*005c*/ 	.byte	0x04, 0x17
        /*005e*/ 	.short	(.L_19 - .L_18)
.L_18:
        /*0060*/ 	.word	0x00000000
        /*0064*/ 	.short	0x0009
        /*0066*/ 	.short	0x0030
        /*0068*/ 	.byte	0x00, 0xf0, 0x11, 0x00


	//----- nvinfo : EIATTR_KPARAM_INFO
	.align		4
.L_19:
        /*006c*/ 	.byte	0x04, 0x17
        /*006e*/ 	.short	(.L_21 - .L_20)
.L_20:
        /*0070*/ 	.word	0x00000000
        /*0074*/ 	.short	0x0008
        /*0076*/ 	.short	0x002c
        /*0078*/ 	.byte	0x00, 0xf0, 0x11, 0x00


	//----- nvinfo : EIATTR_KPARAM_INFO
	.align		4
.L_21:
        /*007c*/ 	.byte	0x04, 0x17
        /*007e*/ 	.short	(.L_23 - .L_22)
.L_22:
        /*0080*/ 	.word	0x00000000
        /*0084*/ 	.short	0x0007
        /*0086*/ 	.short	0x0028
        /*0088*/ 	.byte	0x00, 0xf0, 0x11, 0x00


	//----- nvinfo : EIATTR_KPARAM_INFO
	.align		4
.L_23:
        /*008c*/ 	.byte	0x04, 0x17
        /*008e*/ 	.short	(.L_25 - .L_24)
.L_24:
        /*0090*/ 	.word	0x00000000
        /*0094*/ 	.short	0x0006
        /*0096*/ 	.short	0x0024
        /*0098*/ 	.byte	0x00, 0xf0, 0x11, 0x00


	//----- nvinfo : EIATTR_KPARAM_INFO
	.align		4
.L_25:
        /*009c*/ 	.byte	0x04, 0x17
        /*009e*/ 	.short	(.L_27 - .L_26)
.L_26:
        /*00a0*/ 	.word	0x00000000
        /*00a4*/ 	.short	0x0005
        /*00a6*/ 	.short	0x0020
        /*00a8*/ 	.byte	0x00, 0xf0, 0x11, 0x00


	//----- nvinfo : EIATTR_KPARAM_INFO
	.align		4
.L_27:
        /*00ac*/ 	.byte	0x04, 0x17
        /*00ae*/ 	.short	(.L_29 - .L_28)
.L_28:
        /*00b0*/ 	.word	0x00000000
        /*00b4*/ 	.short	0x0004
        /*00b6*/ 	.short	0x001c
        /*00b8*/ 	.byte	0x00, 0xf0, 0x11, 0x00


	//----- nvinfo : EIATTR_KPARAM_INFO
	.align		4
.L_29:
        /*00bc*/ 	.byte	0x04, 0x17
        /*00be*/ 	.short	(.L_31 - .L_30)
.L_30:
        /*00c0*/ 	.word	0x00000000
        /*00c4*/ 	.short	0x0003
        /*00c6*/ 	.short	0x0018
        /*00c8*/ 	.byte	0x00, 0xf0, 0x11, 0x00


	//----- nvinfo : EIATTR_KPARAM_INFO
	.align		4
.L_31:
        /*00cc*/ 	.byte	0x04, 0x17
        /*00ce*/ 	.short	(.L_33 - .L_32)
.L_32:
        /*00d0*/ 	.word	0x00000000
        /*00d4*/ 	.short	0x0002
        /*00d6*/ 	.short	0x0010
        /*00d8*/ 	.byte	0x00, 0xf4, 0x21, 0x00


	//----- nvinfo : EIATTR_KPARAM_INFO
	.align		4
.L_33:
        /*00dc*/ 	.byte	0x04, 0x17
        /*00de*/ 	.short	(.L_35 - .L_34)
.L_34:
        /*00e0*/ 	.word	0x00000000
        /*00e4*/ 	.short	0x0001
        /*00e6*/ 	.short	0x0008
        /*00e8*/ 	.byte	0x00, 0xf4, 0x21, 0x00


	//----- nvinfo : EIATTR_KPARAM_INFO
	.align		4
.L_35:
        /*00ec*/ 	.byte	0x04, 0x17
        /*00ee*/ 	.short	(.L_37 - .L_36)
.L_36:
        /*00f0*/ 	.word	0x00000000
        /*00f4*/ 	.short	0x0000
        /*00f6*/ 	.short	0x0000
        /*00f8*/ 	.byte	0x00, 0xf4, 0x21, 0x00


	//----- nvinfo : EIATTR_MAXREG_COUNT
	.align		4
.L_37:
        /*00fc*/ 	.byte	0x03, 0x1b
        /*00fe*/ 	.short	0x0080


	//----- nvinfo : EIATTR_NUM_BARRIERS
	.align		4
        /*0100*/ 	.byte	0x02, 0x4c
        /*0102*/ 	.byte	0x01
	.zero		1


	//----- nvinfo : EIATTR_MERCURY_ISA_VERSION
	.align		4
        /*0104*/ 	.byte	0x03, 0x5f
        /*0106*/ 	.short	0x0000


	//----- nvinfo : EIATTR_EXIT_INSTR_OFFSETS
	.align		4
        /*0108*/ 	.byte	0x04, 0x1c
        /*010a*/ 	.short	(.L_39 - .L_38)


	//   ....[0]....
.L_38:
        /*010c*/ 	.word	0x00002770


	//   ....[1]....
        /*0110*/ 	.word	0x000027a0


	//----- nvinfo : EIATTR_REQNTID
	.align		4
.L_39:
        /*0114*/ 	.byte	0x04, 0x10
        /*0116*/ 	.short	(.L_41 - .L_40)
.L_40:
        /*0118*/ 	.word	0x00000200
        /*011c*/ 	.word	0x00000001
        /*0120*/ 	.word	0x00000001
.L_41:


//--------------------- .nv.callgraph             --------------------------
	.section	.nv.callgraph,"",@"SHT_CUDA_CALLGRAPH"
	.align	4
	.sectionentsize	8
	.align		4
        /*0000*/ 	.word	0x00000000
	.align		4
        /*0004*/ 	.word	0xffffffff
	.align		4
        /*0008*/ 	.word	0x00000000
	.align		4
        /*000c*/ 	.word	0xfffffffe
	.align		4
        /*0010*/ 	.word	0x00000000
	.align		4
        /*0014*/ 	.word	0xfffffffd
	.align		4
        /*0018*/ 	.word	0x00000000
	.align		4
        /*001c*/ 	.word	0xfffffffc


//--------------------- .nv.rel.action            --------------------------
	.section	.nv.rel.action,"",@"SHT_CUDA_RELOCINFO"
	.align	8
	.sectionentsize	8
        /*0000*/ 	.byte	0x73, 0x00, 0x00, 0x00, 0x00, 0x00, 0x00, 0x00, 0x00, 0x00, 0x00, 0x11, 0x25, 0x00, 0x05, 0x36


//--------------------- .nv.constant0.matmul_kernel --------------------------
	.section	.nv.constant0.matmul_kernel,"a",@progbits
	.sectionflags	@""
	.align	4
.nv.constant0.matmul_kernel:
	.zero		432


//--------------------- .text.matmul_kernel       --------------------------
	.section	.text.matmul_kernel,"ax",@progbits
	.sectioninfo	@"SHI_REGISTERS=128"
	.align	128
        .global         matmul_kernel
        .type           matmul_kernel,@function
        .size           matmul_kernel,(.L_x_4 - matmul_kernel)
        .other          matmul_kernel,@"STO_CUDA_ENTRY STV_DEFAULT"
matmul_kernel:
.text.matmul_kernel:
[----:B------:R-:W-:Y:S02]  /*0000*/  IMAD.MOV.U32 R1, RZ, RZ, c[0x0][0x28] ;  /* 0x00000a00ff017624 */ /* 0x000fe400078e00ff */
[----:B------:R-:W-:Y:S01]  /*0010*/  IMAD.MOV.U32 R0, RZ, RZ, c[0x0][0x17c] ;  /* 0x00005f00ff007624 */ /* 0x000fe200078e00ff */
[----:B------:R-:W0:Y:S01]  /*0020*/  S2R R5, SR_CTAID.X ;  /* 0x0000000000057919 */ /* 0x000e220000002500 */
[----:B------:R-:W-:Y:S01]  /*0030*/  IMAD.MOV.U32 R78, RZ, RZ, c[0x0][0x180] ;  /* 0x00006000ff4e7624 */ /* 0x000fe200078e00ff */
[----:B------:R-:W-:Y:S02]  /*0040*/  ULDC UR4, c[0x0][0x180] ;  /* 0x0000600000047ab9 */ /* 0x000fe40000000800 */
[----:B------:R-:W-:Y:S01]  /*0050*/  IADD3 R0, R0, 0x3f, RZ ;  /* 0x0000003f00007810 */ /* 0x000fe20007ffe0ff */
[----:B------:R-:W-:Y:S01]  /*0060*/  ULDC.64 UR6, c[0x0][0x118] ;  /* 0x0000460000067ab9 */ /* 0x000fe20000000a00 */
[----:B------:R-:W-:Y:S02]  /*0070*/  IADD3 R78, R78, 0x3f, RZ ;  /* 0x0000003f4e4e7810 */ /* 0x000fe40007ffe0ff */
[----:B------:R-:W-:-:S04]  /*0080*/  SHF.R.S32.HI R3, RZ, 0x1f, R0 ;  /* 0x0000001fff037819 */ /* 0x000fc80000011400 */
[----:B------:R-:W-:-:S04]  /*0090*/  LEA.HI R3, R3, R0, RZ, 0x6 ;  /* 0x0000000003037211 */ /* 0x000fc800078f30ff */
[----:B------:R-:W-:-:S05]  /*00a0*/  SHF.R.S32.HI R3, RZ, 0x6, R3 ;  /* 0x00000006ff037819 */ /* 0x000fca0000011403 */
[----:B------:R-:W-:Y:S01]  /*00b0*/  IMAD.SHL.U32 R4, R3, 0x8, RZ ;  /* 0x0000000803047824 */ /* 0x000fe200078e00ff */
[----:B0-----:R-:W-:-:S04]  /*00c0*/  IABS R8, R5 ;  /* 0x0000000500087213 */ /* 0x001fc80000000000 */
[-C--:B------:R-:W-:Y:S02]  /*00d0*/  IABS R7, R4.reuse ;  /* 0x0000000400077213 */ /* 0x080fe40000000000 */
[----:B------:R-:W-:Y:S02]  /*00e0*/  IABS R10, R4 ;  /* 0x00000004000a7213 */ /* 0x000fe40000000000 */
[----:B------:R-:W0:Y:S08]  /*00f0*/  I2F.RP R0, R7 ;  /* 0x0000000700007306 */ /* 0x000e300000209400 */
[----:B0-----:R-:W0:Y:S02]  /*0100*/  MUFU.RCP R0, R0 ;  /* 0x0000000000007308 */ /* 0x001e240000001000 */
[----:B0-----:R-:W-:Y:S01]  /*0110*/  IADD3 R2, R0, 0xffffffe, RZ ;  /* 0x0ffffffe00027810 */ /* 0x001fe20007ffe0ff */
[----:B------:R-:W-:-:S05]  /*0120*/  IMAD.MOV R0, RZ, RZ, -R10 ;  /* 0x000000ffff007224 */ /* 0x000fca00078e0a0a */
[----:B------:R0:W1:Y:S02]  /*0130*/  F2I.FTZ.U32.TRUNC.NTZ R3, R2 ;  /* 0x0000000200037305 */ /* 0x000064000021f000 */
[----:B0-----:R-:W-:Y:S02]  /*0140*/  IMAD.MOV.U32 R2, RZ, RZ, RZ ;  /* 0x000000ffff027224 */ /* 0x001fe400078e00ff */
[----:B-1----:R-:W-:-:S04]  /*0150*/  IMAD.MOV R6, RZ, RZ, -R3 ;  /* 0x000000ffff067224 */ /* 0x002fc800078e0a03 */
[----:B------:R-:W-:Y:S02]  /*0160*/  IMAD R9, R6, R7, RZ ;  /* 0x0000000706097224 */ /* 0x000fe400078e02ff */
[----:B------:R-:W-:Y:S02]  /*0170*/  IMAD.MOV.U32 R6, RZ, RZ, R8 ;  /* 0x000000ffff067224 */ /* 0x000fe400078e0008 */
[----:B------:R-:W-:-:S06]  /*0180*/  IMAD.HI.U32 R3, R3, R9, R2 ;  /* 0x0000000903037227 */ /* 0x000fcc00078e0002 */
[----:B------:R-:W-:-:S04]  /*0190*/  IMAD.HI.U32 R3, R3, R6, RZ ;  /* 0x0000000603037227 */ /* 0x000fc800078e00ff */
[----:B------:R-:W-:-:S05]  /*01a0*/  IMAD R0, R3, R0, R6 ;  /* 0x0000000003007224 */ /* 0x000fca00078e0206 */
[----:B------:R-:W-:-:S13]  /*01b0*/  ISETP.GT.U32.AND P1, PT, R7, R0, PT ;  /* 0x000000000700720c */ /* 0x000fda0003f24070 */
[----:B------:R-:W-:Y:S01]  /*01c0*/  @!P1 IMAD.IADD R0, R0, 0x1, -R7 ;  /* 0x0000000100009824 */ /* 0x000fe200078e0a07 */
[----:B------:R-:W-:Y:S02]  /*01d0*/  @!P1 IADD3 R3, R3, 0x1, RZ ;  /* 0x0000000103039810 */ /* 0x000fe40007ffe0ff */
[----:B------:R-:W-:Y:S02]  /*01e0*/  ISETP.NE.AND P1, PT, R4, RZ, PT ;  /* 0x000000ff0400720c */ /* 0x000fe40003f25270 */
[----:B------:R-:W-:Y:S02]  /*01f0*/  ISETP.GE.U32.AND P0, PT, R0, R7, PT ;  /* 0x000000070000720c */ /* 0x000fe40003f06070 */
[----:B------:R-:W-:-:S04]  /*0200*/  LOP3.LUT R0, R5, R4, RZ, 0x3c, !PT ;  /* 0x0000000405007212 */ /* 0x000fc800078e3cff */
[----:B------:R-:W-:Y:S01]  /*0210*/  ISETP.GE.AND P2, PT, R0, RZ, PT ;  /* 0x000000ff0000720c */ /* 0x000fe20003f46270 */
[----:B------:R-:W-:-:S05]  /*0220*/  IMAD.MOV.U32 R0, RZ, RZ, c[0x0][0x178] ;  /* 0x00005e00ff007624 */ /* 0x000fca00078e00ff */
[----:B------:R-:W-:Y:S02]  /*0230*/  IADD3 R0, R0, 0x7f, RZ ;  /* 0x0000007f00007810 */ /* 0x000fe40007ffe0ff */
[----:B------:R-:W-:-:S05]  /*0240*/  @P0 IADD3 R3, R3, 0x1, RZ ;  /* 0x0000000103030810 */ /* 0x000fca0007ffe0ff */
[----:B------:R-:W-:Y:S01]  /*0250*/  IMAD.MOV.U32 R2, RZ, RZ, R3 ;  /* 0x000000ffff027224 */ /* 0x000fe200078e0003 */
[----:B------:R-:W-:-:S03]  /*0260*/  SHF.R.S32.HI R3, RZ, 0x1f, R0 ;  /* 0x0000001fff037819 */ /* 0x000fc60000011400 */
[----:B------:R-:W-:Y:S01]  /*0270*/  @!P2 IMAD.MOV R2, RZ, RZ, -R2 ;  /* 0x000000ffff02a224 */ /* 0x000fe200078e0a02 */
[----:B------:R-:W-:Y:S02]  /*0280*/  @!P1 LOP3.LUT R2, RZ, R4, RZ, 0x33, !PT ;  /* 0x00000004ff029212 */ /* 0x000fe400078e33ff */
[----:B------:R-:W-:-:S03]  /*0290*/  LEA.HI R3, R3, R0, RZ, 0x7 ;  /* 0x0000000003037211 */ /* 0x000fc600078f38ff */
[----:B------:R-:W-:Y:S02]  /*02a0*/  IMAD.SHL.U32 R6, R2, 0x8, RZ ;  /* 0x0000000802067824 */ /* 0x000fe400078e00ff */
[----:B------:R-:W-:-:S03]  /*02b0*/  IMAD.MOV R2, RZ, RZ, -R2 ;  /* 0x000000ffff027224 */ /* 0x000fc600078e0a02 */
[----:B------:R-:W-:Y:S01]  /*02c0*/  LEA.HI.SX32 R3, R3, -R6, 0x19 ;  /* 0x8000000603037211 */ /* 0x000fe200078fcaff */
[----:B------:R-:W-:-:S03]  /*02d0*/  IMAD R4, R4, R2, R5 ;  /* 0x0000000204047224 */ /* 0x000fc600078e0205 */
[----:B------:R-:W-:Y:S02]  /*02e0*/  IMNMX R11, R3, 0x8, PT ;  /* 0x00000008030b7817 */ /* 0x000fe40003800200 */
[----:B------:R-:W-:Y:S02]  /*02f0*/  IABS R9, R4 ;  /* 0x0000000400097213 */ /* 0x000fe40000000000 */
[----:B------:R-:W-:-:S04]  /*0300*/  IABS R7, R11 ;  /* 0x0000000b00077213 */ /* 0x000fc80000000000 */
[----:B------:R-:W0:Y:S08]  /*0310*/  I2F.RP R0, R7 ;  /* 0x0000000700007306 */ /* 0x000e300000209400 */
[----:B0-----:R-:W0:Y:S02]  /*0320*/  MUFU.RCP R0, R0 ;  /* 0x0000000000007308 */ /* 0x001e240000001000 */
[----:B0-----:R-:W-:-:S06]  /*0330*/  IADD3 R3, R0, 0xffffffe, RZ ;  /* 0x0ffffffe00037810 */ /* 0x001fcc0007ffe0ff */
[----:B------:R-:W0:Y:S02]  /*0340*/  F2I.FTZ.U32.TRUNC.NTZ R3, R3 ;  /* 0x0000000300037305 */ /* 0x000e24000021f000 */
[----:B0-----:R-:W-:-:S04]  /*0350*/  IMAD.MOV R8, RZ, RZ, -R3 ;  /* 0x000000ffff087224 */ /* 0x001fc800078e0a03 */
[----:B------:R-:W-:Y:S01]  /*0360*/  IMAD.MOV.U32 R2, RZ, RZ, R8 ;  /* 0x000000ffff027224 */ /* 0x000fe200078e0008 */
[----:B------:R-:W-:-:S03]  /*0370*/  IABS R8, R11 ;  /* 0x0000000b00087213 */ /* 0x000fc60000000000 */
[----:B------:R-:W-:Y:S02]  /*0380*/  IMAD R5, R2, R7, RZ ;  /* 0x0000000702057224 */ /* 0x000fe400078e02ff */
[----:B------:R-:W-:Y:S02]  /*0390*/  IMAD.MOV.U32 R2, RZ, RZ, RZ ;  /* 0x000000ffff027224 */ /* 0x000fe400078e00ff */
[----:B------:R-:W-:Y:S02]  /*03a0*/  IMAD.MOV R0, RZ, RZ, -R8 ;  /* 0x000000ffff007224 */ /* 0x000fe400078e0a08 */
        /* <DEDUP_REMOVED lines=9> */
[----:B------:R-:W-:Y:S02]  /*0440*/  ISETP.GE.AND P2, PT, R0, RZ, PT ;  /* 0x000000ff0000720c */ /* 0x000fe40003f46270 */
[----:B------:R-:W0:Y:S05]  /*0450*/  S2R R0, SR_TID.X ;  /* 0x0000000000007919 */ /* 0x000e2a0000002100 */
[----:B------:R-:W-:Y:S02]  /*0460*/  @P0 IADD3 R2, R2, 0x1, RZ ;  /* 0x0000000102020810 */ /* 0x000fe40007ffe0ff */
[----:B------:R-:W-:-:S03]  /*0470*/  ISETP.GT.AND P0, PT, R78, 0x3f, PT ;  /* 0x0000003f4e00780c */ /* 0x000fc60003f04270 */
[----:B------:R-:W-:-:S04]  /*0480*/  IMAD.MOV.U32 R3, RZ, RZ, R2 ;  /* 0x000000ffff037224 */ /* 0x000fc800078e0002 */
[----:B------:R-:W-:Y:S01]  /*0490*/  @!P2 IMAD.MOV R3, RZ, RZ, -R3 ;  /* 0x000000ffff03a224 */ /* 0x000fe200078e0a03 */
[----:B------:R-:W-:-:S05]  /*04a0*/  @!P1 LOP3.LUT R3, RZ, R11, RZ, 0x33, !PT ;  /* 0x0000000bff039212 */ /* 0x000fca00078e33ff */
[----:B------:R-:W-:Y:S02]  /*04b0*/  IMAD.MOV R2, RZ, RZ, -R3 ;  /* 0x000000ffff027224 */ /* 0x000fe400078e0a03 */
[----:B------:R-:W-:Y:S02]  /*04c0*/  IMAD.SHL.U32 R3, R3, 0x40, RZ ;  /* 0x0000004003037824 */ /* 0x000fe400078e00ff */
[----:B------:R-:W-:Y:S01]  /*04d0*/  IMAD R2, R11, R2, R4 ;  /* 0x000000020b027224 */ /* 0x000fe200078e0204 */
[----:B0-----:R-:W-:Y:S02]  /*04e0*/  SHF.R.U32.HI R96, RZ, 0x7, R0 ;  /* 0x00000007ff607819 */ /* 0x001fe40000011600 */
[----:B------:R-:W-:Y:S01]  /*04f0*/  LOP3.LUT R5, R0, 0x7f, RZ, 0xc0, !PT ;  /* 0x0000007f00057812 */ /* 0x000fe200078ec0ff */
[----:B------:R-:W-:Y:S01]  /*0500*/  IMAD.IADD R2, R6, 0x1, R2 ;  /* 0x0000000106027824 */ /* 0x000fe200078e0202 */
[----:B------:R-:W-:-:S03]  /*0510*/  SGXT.U32 R96, R96, 0x2 ;  /* 0x000000026060781a */ /* 0x000fc60000000000 */
[----:B------:R-:W-:Y:S01]  /*0520*/  IMAD R2, R2, 0x80, R5 ;  /* 0x0000008002027824 */ /* 0x000fe200078e0205 */
[C---:B------:R-:W-:Y:S02]  /*0530*/  LOP3.LUT R95, R96.reuse, 0x4, RZ, 0xfc, !PT ;  /* 0x00000004605f7812 */ /* 0x040fe400078efcff */
[C---:B------:R-:W-:Y:S02]  /*0540*/  LOP3.LUT R94, R96.reuse, 0x8, RZ, 0xfc, !PT ;  /* 0x00000008605e7812 */ /* 0x040fe400078efcff */
[C---:B------:R-:W-:Y:S02]  /*0550*/  LOP3.LUT R93, R96.reuse, 0xc, RZ, 0xfc, !PT ;  /* 0x0000000c605d7812 */ /* 0x040fe400078efcff */
[C---:B------:R-:W-:Y:S02]  /*0560*/  LOP3.LUT R92, R96.reuse, 0x10, RZ, 0xfc, !PT ;  /* 0x00000010605c7812 */ /* 0x040fe400078efcff */
[C---:B------:R-:W-:Y:S02]  /*0570*/  LOP3.LUT R91, R96.reuse, 0x14, RZ, 0xfc, !PT ;  /* 0x00000014605b7812 */ /* 0x040fe400078efcff */
[----:B------:R-:W-:-:S02]  /*0580*/  LOP3.LUT R90, R96, 0x18, RZ, 0xfc, !PT ;  /* 0x00000018605a7812 */ /* 0x000fc400078efcff */
        /* <DEDUP_REMOVED lines=8> */
[----:B------:R-:W-:Y:S01]  /*0610*/  LOP3.LUT R81, R96, 0x3c, RZ, 0xfc, !PT ;  /* 0x0000003c60517812 */ /* 0x000fe200078efcff */
[----:B------:R-:W-:Y:S05]  /*0620*/  @P0 BRA `(.L_x_0) ;  /* 0x0000008000000947 */ /* 0x000fea0003800000 */
[C---:B------:R-:W-:Y:S01]  /*0630*/  IMAD.SHL.U32 R5, R0.reuse, 0x20, RZ ;  /* 0x0000002000057824 */ /* 0x040fe200078e00ff */
[----:B------:R-:W-:Y:S01]  /*0640*/  CS2R R36, SRZ ;  /* 0x0000000000247805 */ /* 0x000fe2000001ff00 */
[----:B------:R-:W-:Y:S01]  /*0650*/  IMAD.SHL.U32 R4, R0, 0x2, RZ ;  /* 0x0000000200047824 */ /* 0x000fe200078e00ff */
[----:B------:R-:W-:Y:S01]  /*0660*/  CS2R R44, SRZ ;  /* 0x00000000002c7805 */ /* 0x000fe2000001ff00 */
[----:B------:R-:W-:Y:S01]  /*0670*/  CS2R R38, SRZ ;  /* 0x0000000000267805 */ /* 0x000fe2000001ff00 */
[----:B------:R-:W-:Y:S01]  /*0680*/  CS2R R46, SRZ ;  /* 0x00000000002e7805 */ /* 0x000fe2000001ff00 */
[----:B------:R-:W-:Y:S01]  /*0690*/  LOP3.LUT R5, R5, 0xc00, RZ, 0xc0, !PT ;  /* 0x00000c0005057812 */ /* 0x000fe200078ec0ff */
[----:B------:R-:W-:Y:S05]  /*06a0*/  BRA `(.L_x_1) ;  /* 0x000017c000007947 */ /* 0x000fea0003800000 */
.L_x_0:
[----:B------:R-:W-:Y:S01]  /*06b0*/  IABS R21, c[0x0][0x17c] ;  /* 0x00005f0000157a13 */ /* 0x000fe20000000000 */
[----:B------:R-:W-:Y:S01]  /*06c0*/  IMAD.SHL.U32 R32, R0, 0x20, RZ ;  /* 0x0000002000207824 */ /* 0x000fe200078e00ff */
[----:B------:R-:W-:Y:S01]  /*06d0*/  IABS R25, c[0x0][0x178] ;  /* 0x00005e0000197a13 */ /* 0x000fe20000000000 */
[----:B------:R-:W-:Y:S01]  /*06e0*/  IMAD.MOV.U32 R30, RZ, RZ, c[0x0][0x188] ;  /* 0x00006200ff1e7624 */ /* 0x000fe200078e00ff */
[----:B------:R-:W0:Y:S01]  /*06f0*/  I2F.RP R6, R21 ;  /* 0x0000001500067306 */ /* 0x000e220000209400 */
[----:B------:R-:W-:Y:S01]  /*0700*/  SHF.R.U32.HI R4, RZ, 0x6, R0 ;  /* 0x00000006ff047819 */ /* 0x000fe20000011600 */
[----:B------:R-:W-:Y:S01]  /*0710*/  IMAD R77, R96, c[0x0][0x188], RZ ;  /* 0x00006200604d7a24 */ /* 0x000fe200078e02ff */
[----:B------:R-:W-:Y:S01]  /*0720*/  SHF.R.S32.HI R9, RZ, 0x1f, R78 ;  /* 0x0000001fff097819 */ /* 0x000fe2000001144e */
[----:B------:R-:W-:Y:S01]  /*0730*/  IMAD R70, R81, c[0x0][0x188], RZ ;  /* 0x0000620051467a24 */ /* 0x000fe200078e02ff */
[----:B------:R-:W-:Y:S01]  /*0740*/  SGXT.U32 R4, R4, 0x3 ;  /* 0x000000030404781a */ /* 0x000fe20000000000 */
[----:B------:R-:W-:Y:S01]  /*0750*/  IMAD R69, R82, c[0x0][0x188], RZ ;  /* 0x0000620052457a24 */ /* 0x000fe200078e02ff */
[----:B------:R-:W-:Y:S01]  /*0760*/  LEA.HI R78, R9, R78, RZ, 0x6 ;  /* 0x0000004e094e7211 */ /* 0x000fe200078f30ff */
[----:B------:R-:W1:Y:S01]  /*0770*/  I2F.RP R8, R25 ;  /* 0x0000001900087306 */ /* 0x000e620000209400 */
[----:B------:R-:W-:Y:S01]  /*0780*/  LOP3.LUT R20, R3, R4, RZ, 0xfc, !PT ;  /* 0x0000000403147212 */ /* 0x000fe200078efcff */
[----:B------:R-:W-:Y:S01]  /*0790*/  IMAD.MOV.U32 R4, RZ, RZ, RZ ;  /* 0x000000ffff047224 */ /* 0x000fe200078e00ff */
[----:B------:R-:W-:Y:S01]  /*07a0*/  IABS R28, R2 ;  /* 0x00000002001c7213 */ /* 0x000fe20000000000 */
[----:B------:R-:W-:Y:S01]  /*07b0*/  IMAD R68, R83, c[0x0][0x188], RZ ;  /* 0x0000620053447a24 */ /* 0x000fe200078e02ff */
[C---:B------:R-:W-:Y:S01]  /*07c0*/  LOP3.LUT R9, R20.reuse, 0x30, RZ, 0xfc, !PT ;  /* 0x0000003014097812 */ /* 0x040fe200078efcff */
[----:B------:R-:W-:Y:S01]  /*07d0*/  CS2R R36, SRZ ;  /* 0x0000000000247805 */ /* 0x000fe2000001ff00 */
[C---:B------:R-:W-:Y:S01]  /*07e0*/  LOP3.LUT R13, R20.reuse, 0x20, RZ, 0xfc, !PT ;  /* 0x00000020140d7812 */ /* 0x040fe200078efcff */
[----:B0-----:R-:W0:Y:S01]  /*07f0*/  MUFU.RCP R6, R6 ;  /* 0x0000000600067308 */ /* 0x001e220000001000 */
[----:B------:R-:W-:Y:S01]  /*0800*/  IABS R16, R9 ;  /* 0x0000000900107213 */ /* 0x000fe20000000000 */
[----:B------:R-:W-:Y:S01]  /*0810*/  CS2R R38, SRZ ;  /* 0x0000000000267805 */ /* 0x000fe2000001ff00 */
[----:B------:R-:W-:Y:S01]  /*0820*/  IABS R19, R13 ;  /* 0x0000000d00137213 */ /* 0x000fe20000000000 */
[----:B------:R-:W-:Y:S01]  /*0830*/  CS2R R40, SRZ ;  /* 0x0000000000287805 */ /* 0x000fe2000001ff00 */
[C---:B------:R-:W-:Y:S01]  /*0840*/  LOP3.LUT R26, R20.reuse, 0x10, RZ, 0xfc, !PT ;  /* 0x00000010141a7812 */ /* 0x040fe200078efcff */
[----:B------:R-:W-:Y:S01]  /*0850*/  CS2R R42, SRZ ;  /* 0x00000000002a7805 */ /* 0x000fe2000001ff00 */
[C---:B------:R-:W-:Y:S01]  /*0860*/  LOP3.LUT R27, R20.reuse, 0x8, RZ, 0xfc, !PT ;  /* 0x00000008141b7812 */ /* 0x040fe200078efcff */
[----:B-1----:R-:W1:Y:S01]  /*0870*/  MUFU.RCP R8, R8 ;  /* 0x0000000800087308 */ /* 0x002e620000001000 */
[C---:B------:R-:W-:Y:S01]  /*0880*/  LOP3.LUT R24, R20.reuse, 0x18, RZ, 0xfc, !PT ;  /* 0x0000001814187812 */ /* 0x040fe200078efcff */
[----:B------:R-:W-:Y:S01]  /*0890*/  CS2R R44, SRZ ;  /* 0x00000000002c7805 */ /* 0x000fe2000001ff00 */
[----:B------:R-:W-:Y:S01]  /*08a0*/  ISETP.GE.AND P1, PT, R20, RZ, PT ;  /* 0x000000ff1400720c */ /* 0x000fe20003f26270 */
[----:B------:R-:W-:Y:S01]  /*08b0*/  CS2R R46, SRZ ;  /* 0x00000000002e7805 */ /* 0x000fe2000001ff00 */
[----:B------:R-:W-:Y:S01]  /*08c0*/  LOP3.LUT R80, R0, 0x3f, RZ, 0xc0, !PT ;  /* 0x0000003f00507812 */ /* 0x000fe200078ec0ff */
[----:B------:R-:W-:Y:S01]  /*08d0*/  CS2R R60, SRZ ;  /* 0x00000000003c7805 */ /* 0x000fe2000001ff00 */
[----:B------:R-:W-:Y:S01]  /*08e0*/  CS2R R62, SRZ ;  /* 0x00000000003e7805 */ /* 0x000fe2000001ff00 */
[----:B0-----:R-:W-:Y:S01]  /*08f0*/  IADD3 R5, R6, 0xffffffe, RZ ;  /* 0x0ffffffe06057810 */ /* 0x001fe20007ffe0ff */
[----:B------:R-:W-:Y:S01]  /*0900*/  IMAD.MOV.U32 R6, RZ, RZ, RZ ;  /* 0x000000ffff067224 */ /* 0x000fe200078e00ff */
[----:B------:R-:W-:Y:S01]  /*0910*/  SHF.R.S32.HI R78, RZ, 0x6, R78 ;  /* 0x00000006ff4e7819 */ /* 0x000fe2000001144e */
[----:B------:R-:W-:-:S03]  /*0920*/  IMAD R79, R80, c[0x0][0x18c], RZ ;  /* 0x00006300504f7a24 */ /* 0x000fc600078e02ff */
[----:B------:R-:W0:Y:S01]  /*0930*/  F2I.FTZ.U32.TRUNC.NTZ R5, R5 ;  /* 0x0000000500057305 */ /* 0x000e22000021f000 */
[----:B-1----:R-:W-:Y:S02]  /*0940*/  IADD3 R7, R8, 0xffffffe, RZ ;  /* 0x0ffffffe08077810 */ /* 0x002fe40007ffe0ff */
[----:B------:R-:W-:-:S05]  /*0950*/  LOP3.LUT R8, R20, 0x38, RZ, 0xfc, !PT ;  /* 0x0000003814087812 */ /* 0x000fca00078efcff */
[----:B------:R-:W1:Y:S01]  /*0960*/  F2I.FTZ.U32.TRUNC.NTZ R7, R7 ;  /* 0x0000000700077305 */ /* 0x000e62000021f000 */
[----:B------:R-:W-:Y:S01]  /*0970*/  IABS R14, R8 ;  /* 0x00000008000e7213 */ /* 0x000fe20000000000 */
[----:B0-----:R-:W-:-:S04]  /*0980*/  IMAD.MOV R10, RZ, RZ, -R5 ;  /* 0x000000ffff0a7224 */ /* 0x001fc800078e0a05 */
[----:B------:R-:W-:-:S04]  /*0990*/  IMAD R11, R10, R21, RZ ;  /* 0x000000150a0b7224 */ /* 0x000fc800078e02ff */
[----:B------:R-:W-:Y:S01]  /*09a0*/  IMAD.HI.U32 R4, R5, R11, R4 ;  /* 0x0000000b05047227 */ /* 0x000fe200078e0004 */
[----:B------:R-:W-:-:S03]  /*09b0*/  LOP3.LUT R11, R20, 0x28, RZ, 0xfc, !PT ;  /* 0x00000028140b7812 */ /* 0x000fc600078efcff */
[----:B-1----:R-:W-:Y:S01]  /*09c0*/  IMAD.MOV R12, RZ, RZ, -R7 ;  /* 0x000000ffff0c7224 */ /* 0x002fe200078e0a07 */
[----:B------:R-:W-:Y:S01]  /*09d0*/  IABS R17, R11 ;  /* 0x0000000b00117213 */ /* 0x000fe20000000000 */
[----:B------:R-:W-:-:S04]  /*09e0*/  IMAD.HI.U32 R5, R4, R14, RZ ;  /* 0x0000000e04057227 */ /* 0x000fc800078e00ff */
[----:B------:R-:W-:Y:S02]  /*09f0*/  IMAD R23, R12, R25, RZ ;  /* 0x000000190c177224 */ /* 0x000fe400078e02ff */
[----:B------:R-:W-:Y:S02]  /*0a00*/  IMAD.MOV R15, RZ, RZ, -R5 ;  /* 0x000000ffff0f7224 */ /* 0x000fe400078e0a05 */
[----:B------:R-:W-:Y:S01]  /*0a10*/  IMAD.HI.U32 R18, R7, R23, R6 ;  /* 0x0000001707127227 */ /* 0x000fe200078e0006 */
[----:B------:R-:W-:-:S03]  /*0a20*/  IABS R23, R20 ;  /* 0x0000001400177213 */ /* 0x000fc60000000000 */
[----:B------:R-:W-:-:S04]  /*0a30*/  IMAD.HI.U32 R10, R4, R16, RZ ;  /* 0x00000010040a7227 */ /* 0x000fc800078e00ff */
[----:B------:R-:W-:Y:S02]  /*0a40*/  IMAD R6, R21, R15, R14 ;  /* 0x0000000f15067224 */ /* 0x000fe400078e020e */
[----:B------:R-:W-:-:S03]  /*0a50*/  IMAD.HI.U32 R12, R4, R17, RZ ;  /* 0x00000011040c7227 */ /* 0x000fc600078e00ff */
[----:B------:R-:W-:Y:S01]  /*0a60*/  ISETP.GT.U32.AND P0, PT, R21, R6, PT ;  /* 0x000000061500720c */ /* 0x000fe20003f04070 */
[----:B------:R-:W-:Y:S02]  /*0a70*/  IMAD.MOV R10, RZ, RZ, -R10 ;  /* 0x000000ffff0a7224 */ /* 0x000fe400078e0a0a */
[----:B------:R-:W-:-:S04]  /*0a80*/  IMAD.HI.U32 R5, R4, R19, RZ ;  /* 0x0000001304057227 */ /* 0x000fc800078e00ff */
[----:B------:R-:W-:Y:S02]  /*0a90*/  IMAD.MOV R12, RZ, RZ, -R12 ;  /* 0x000000ffff0c7224 */ /* 0x000fe400078e0a0c */
[C---:B------:R-:W-:Y:S01]  /*0aa0*/  IMAD R7, R21.reuse, R10, R16 ;  /* 0x0000000a15077224 */ /* 0x040fe200078e0210 */
[----:B------:R-:W-:Y:S01]  /*0ab0*/  IABS R16, R24 ;  /* 0x0000001800107213 */ /* 0x000fe20000000000 */
[----:B------:R-:W-:Y:S02]  /*0ac0*/  IMAD.MOV R14, RZ, RZ, -R5 ;  /* 0x000000ffff0e7224 */ /* 0x000fe400078e0a05 */
[C---:B------:R-:W-:Y:S01]  /*0ad0*/  IMAD R10, R21.reuse, R12, R17 ;  /* 0x0000000c150a7224 */ /* 0x040fe200078e0211 */
[----:B------:R-:W-:Y:S01]  /*0ae0*/  IABS R17, R26 ;  /* 0x0000001a00117213 */ /* 0x000fe20000000000 */
[C---:B------:R-:W-:Y:S01]  /*0af0*/  IMAD R12, R21.reuse, R14, R19 ;  /* 0x0000000e150c7224 */ /* 0x040fe200078e0213 */
[----:B------:R-:W-:Y:S01]  /*0b00*/  IABS R19, R27 ;  /* 0x0000001b00137213 */ /* 0x000fe20000000000 */
[----:B------:R-:W-:Y:S01]  /*0b10*/  @!P0 IMAD.IADD R6, R6, 0x1, -R21 ;  /* 0x0000000106068824 */ /* 0x000fe200078e0a15 */
[C---:B------:R-:W-:Y:S01]  /*0b20*/  ISETP.GT.U32.AND P2, PT, R21.reuse, R7, PT ;  /* 0x000000071500720c */ /* 0x040fe20003f44070 */
[----:B------:R-:W-:Y:S01]  /*0b30*/  IMAD.HI.U32 R14, R4, R17, RZ ;  /* 0x00000011040e7227 */ /* 0x000fe200078e00ff */
[----:B------:R-:W-:-:S02]  /*0b40*/  ISETP.GT.U32.AND P6, PT, R21, R12, PT ;  /* 0x0000000c1500720c */ /* 0x000fc40003fc4070 */
[C---:B------:R-:W-:Y:S01]  /*0b50*/  ISETP.GT.U32.AND P3, PT, R21.reuse, R6, PT ;  /* 0x000000061500720c */ /* 0x040fe20003f64070 */
[----:B------:R-:W-:Y:S01]  /*0b60*/  IMAD.HI.U32 R15, R4, R19, RZ ;  /* 0x00000013040f7227 */ /* 0x000fe200078e00ff */
[----:B------:R-:W-:-:S03]  /*0b70*/  ISETP.GT.U32.AND P5, PT, R21, R10, PT ;  /* 0x0000000a1500720c */ /* 0x000fc60003fa4070 */
[----:B------:R-:W-:Y:S02]  /*0b80*/  IMAD.MOV R20, RZ, RZ, -R14 ;  /* 0x000000ffff147224 */ /* 0x000fe400078e0a0e */
[----:B------:R-:W-:Y:S02]  /*0b90*/  IMAD.MOV R22, RZ, RZ, -R15 ;  /* 0x000000ffff167224 */ /* 0x000fe400078e0a0f */
[----:B------:R-:W-:-:S04]  /*0ba0*/  IMAD.HI.U32 R5, R4, R16, RZ ;  /* 0x0000001004057227 */ /* 0x000fc800078e00ff */
[C---:B------:R-:W-:Y:S02]  /*0bb0*/  IMAD R15, R21.reuse, R20, R17 ;  /* 0x00000014150f7224 */ /* 0x040fe400078e0211 */
[----:B------:R-:W-:Y:S02]  /*0bc0*/  IMAD.MOV R5, RZ, RZ, -R5 ;  /* 0x000000ffff057224 */ /* 0x000fe400078e0a05 */
[----:B------:R-:W-:Y:S01]  /*0bd0*/  IMAD.HI.U32 R4, R4, R23, RZ ;  /* 0x0000001704047227 */ /* 0x000fe200078e00ff */
[----:B------:R-:W-:-:S03]  /*0be0*/  ISETP.GT.U32.AND P0, PT, R21, R15, PT ;  /* 0x0000000f1500720c */ /* 0x000fc60003f04070 */
[C---:B------:R-:W-:Y:S01]  /*0bf0*/  IMAD R14, R21.reuse, R5, R16 ;  /* 0x00000005150e7224 */ /* 0x040fe200078e0210 */
[----:B------:R-:W-:Y:S01]  /*0c00*/  LOP3.LUT R5, R0, 0x180, RZ, 0xc0, !PT ;  /* 0x0000018000057812 */ /* 0x000fe200078ec0ff */
[C---:B------:R-:W-:Y:S02]  /*0c10*/  IMAD R16, R21.reuse, R22, R19 ;  /* 0x0000001615107224 */ /* 0x040fe400078e0213 */
[--C-:B------:R-:W-:Y:S01]  /*0c20*/  @!P3 IMAD.IADD R6, R6, 0x1, -R21.reuse ;  /* 0x000000010606b824 */ /* 0x100fe200078e0a15 */
[C---:B------:R-:W-:Y:S01]  /*0c30*/  ISETP.GT.U32.AND P4, PT, R21.reuse, R14, PT ;  /* 0x0000000e1500720c */ /* 0x040fe20003f84070 */
[----:B------:R-:W-:Y:S01]  /*0c40*/  @!P6 IMAD.IADD R12, R12, 0x1, -R21 ;  /* 0x000000010c0ce824 */ /* 0x000fe200078e0a15 */
[----:B------:R-:W-:Y:S01]  /*0c50*/  ISETP.GT.U32.AND P3, PT, R21, R16, PT ;  /* 0x000000101500720c */ /* 0x000fe20003f64070 */
[----:B------:R-:W-:Y:S01]  /*0c60*/  IMAD.MOV R4, RZ, RZ, -R4 ;  /* 0x000000ffff047224 */ /* 0x000fe200078e0a04 */
[----:B------:R-:W-:Y:S01]  /*0c70*/  SHF.R.U32.HI R29, RZ, 0x3, R5 ;  /* 0x00000003ff1d7819 */ /* 0x000fe20000011605 */
[----:B------:R-:W-:Y:S01]  /*0c80*/  @!P0 IMAD.IADD R15, R15, 0x1, -R21 ;  /* 0x000000010f0f8824 */ /* 0x000fe200078e0a15 */
[C---:B------:R-:W-:Y:S01]  /*0c90*/  ISETP.GT.U32.AND P0, PT, R21.reuse, R12, PT ;  /* 0x0000000c1500720c */ /* 0x040fe20003f04070 */
[----:B------:R-:W-:-:S02]  /*0ca0*/  IMAD R17, R21, R4, R23 ;  /* 0x0000000415117224 */ /* 0x000fc400078e0217 */
[----:B------:R-:W-:-:S04]  /*0cb0*/  IMAD.HI.U32 R18, R18, R28, RZ ;  /* 0x0000001c12127227 */ /* 0x000fc800078e00ff */
[--C-:B------:R-:W-:Y:S01]  /*0cc0*/  @!P2 IMAD.IADD R7, R7, 0x1, -R21.reuse ;  /* 0x000000010707a824 */ /* 0x100fe200078e0a15 */
[C---:B------:R-:W-:Y:S01]  /*0cd0*/  ISETP.GT.U32.AND P2, PT, R21.reuse, R17, PT ;  /* 0x000000111500720c */ /* 0x040fe20003f44070 */
[----:B------:R-:W-:Y:S01]  /*0ce0*/  IMAD.MOV R19, RZ, RZ, -R18 ;  /* 0x000000ffff137224 */ /* 0x000fe200078e0a12 */
[----:B------:R-:W-:Y:S01]  /*0cf0*/  LOP3.LUT R18, R0, 0x7, RZ, 0xc0, !PT ;  /* 0x0000000700127812 */ /* 0x000fe200078ec0ff */
[--C-:B------:R-:W-:Y:S01]  /*0d00*/  @!P5 IMAD.IADD R10, R10, 0x1, -R21.reuse ;  /* 0x000000010a0ad824 */ /* 0x100fe200078e0a15 */
[----:B------:R-:W-:Y:S01]  /*0d10*/  ISETP.GT.U32.AND P6, PT, R21, R7, PT ;  /* 0x000000071500720c */ /* 0x000fe20003fc4070 */
[--C-:B------:R-:W-:Y:S01]  /*0d20*/  @!P3 IMAD.IADD R16, R16, 0x1, -R21.reuse ;  /* 0x000000011010b824 */ /* 0x100fe200078e0a15 */
[----:B------:R-:W-:Y:S01]  /*0d30*/  ISETP.GE.AND P3, PT, R8, RZ, PT ;  /* 0x000000ff0800720c */ /* 0x000fe20003f66270 */
[----:B------:R-:W-:Y:S02]  /*0d40*/  IMAD R28, R25, R19, R28 ;  /* 0x00000013191c7224 */ /* 0x000fe400078e021c */
[--C-:B------:R-:W-:Y:S01]  /*0d50*/  @!P4 IMAD.IADD R14, R14, 0x1, -R21.reuse ;  /* 0x000000010e0ec824 */ /* 0x100fe200078e0a15 */
[----:B------:R-:W-:Y:S01]  /*0d60*/  ISETP.GT.U32.AND P4, PT, R21, R10, PT ;  /* 0x0000000a1500720c */ /* 0x000fe20003f84070 */
[--C-:B------:R-:W-:Y:S01]  /*0d70*/  @!P0 IMAD.IADD R12, R12, 0x1, -R21.reuse ;  /* 0x000000010c0c8824 */ /* 0x100fe200078e0a15 */
[----:B------:R-:W-:Y:S01]  /*0d80*/  ISETP.GT.U32.AND P5, PT, R25, R28, PT ;  /* 0x0000001c1900720c */ /* 0x000fe20003fa4070 */
[--C-:B------:R-:W-:Y:S01]  /*0d90*/  @!P2 IMAD.IADD R17, R17, 0x1, -R21.reuse ;  /* 0x000000011111a824 */ /* 0x100fe200078e0a15 */
[----:B------:R-:W-:Y:S01]  /*0da0*/  ISETP.GT.U32.AND P0, PT, R21, R16, PT ;  /* 0x000000101500720c */ /* 0x000fe20003f04070 */
[----:B------:R-:W-:Y:S01]  /*0db0*/  IMAD.SHL.U32 R4, R0, 0x2, RZ ;  /* 0x0000000200047824 */ /* 0x000fe200078e00ff */
[----:B------:R-:W-:Y:S01]  /*0dc0*/  ISETP.GE.AND P2, PT, R9, RZ, PT ;  /* 0x000000ff0900720c */ /* 0x000fe20003f46270 */
[----:B------:R-:W-:Y:S01]  /*0dd0*/  @!P6 IMAD.IADD R7, R7, 0x1, -R21 ;  /* 0x000000010707e824 */ /* 0x000fe200078e0a15 */
[----:B------:R-:W-:Y:S01]  /*0de0*/  ISETP.GE.AND P6, PT, R11, RZ, PT ;  /* 0x000000ff0b00720c */ /* 0x000fe20003fc6270 */
[----:B------:R-:W-:Y:S01]  /*0df0*/  @!P3 IMAD.MOV R6, RZ, RZ, -R6 ;  /* 0x000000ffff06b224 */ /* 0x000fe200078e0a06 */
[C---:B------:R-:W-:Y:S01]  /*0e00*/  ISETP.GT.U32.AND P3, PT, R21.reuse, R17, PT ;  /* 0x000000111500720c */ /* 0x040fe20003f64070 */
[----:B------:R-:W-:Y:S01]  /*0e10*/  IMAD.MOV.U32 R8, RZ, RZ, R7 ;  /* 0x000000ffff087224 */ /* 0x000fe200078e0007 */
[----:B------:R-:W-:Y:S01]  /*0e20*/  LOP3.LUT R20, R4, 0x10, RZ, 0xc0, !PT ;  /* 0x0000001004147812 */ /* 0x000fe200078ec0ff */
[----:B------:R-:W-:Y:S01]  /*0e30*/  @!P4 IMAD.IADD R10, R10, 0x1, -R21 ;  /* 0x000000010a0ac824 */ /* 0x000fe200078e0a15 */
[C---:B------:R-:W-:Y:S01]  /*0e40*/  ISETP.GT.U32.AND P4, PT, R21.reuse, R15, PT ;  /* 0x0000000f1500720c */ /* 0x040fe20003f84070 */
[----:B------:R-:W-:Y:S01]  /*0e50*/  @!P5 IMAD.IADD R28, R28, 0x1, -R25 ;  /* 0x000000011c1cd824 */ /* 0x000fe200078e0a19 */
[----:B------:R-:W-:Y:S01]  /*0e60*/  ISETP.GT.U32.AND P5, PT, R21, R14, PT ;  /* 0x0000000e1500720c */ /* 0x000fe20003fa4070 */
[--C-:B------:R-:W-:Y:S01]  /*0e70*/  @!P0 IMAD.IADD R16, R16, 0x1, -R21.reuse ;  /* 0x0000000110108824 */ /* 0x100fe200078e0a15 */
[----:B------:R-:W-:Y:S01]  /*0e80*/  ISETP.GE.AND P0, PT, R26, RZ, PT ;  /* 0x000000ff1a00720c */ /* 0x000fe20003f06270 */
[----:B------:R-:W-:Y:S01]  /*0e90*/  @!P2 IMAD.MOV R8, RZ, RZ, -R8 ;  /* 0x000000ffff08a224 */ /* 0x000fe200078e0a08 */
[----:B------:R-:W-:Y:S01]  /*0ea0*/  ISETP.GT.U32.AND P2, PT, R25, R28, PT ;  /* 0x0000001c1900720c */ /* 0x000fe20003f44070 */
[----:B------:R-:W-:Y:S01]  /*0eb0*/  IMAD R19, R18, 0x110, RZ ;  /* 0x0000011012137824 */ /* 0x000fe200078e02ff */
[----:B------:R-:W-:Y:S01]  /*0ec0*/  LEA.HI R20, R5, R20, RZ, 0x1e ;  /* 0x0000001405147211 */ /* 0x000fe200078ff0ff */
[--C-:B------:R-:W-:Y:S01]  /*0ed0*/  @!P3 IMAD.IADD R17, R17, 0x1, -R21.reuse ;  /* 0x000000011111b824 */ /* 0x100fe200078e0a15 */
[----:B------:R-:W-:Y:S01]  /*0ee0*/  ISETP.GE.AND P3, PT, R27, RZ, PT ;  /* 0x000000ff1b00720c */ /* 0x000fe20003f66270 */
[----:B------:R-:W-:Y:S01]  /*0ef0*/  IMAD.SHL.U32 R7, R0, 0x80, RZ ;  /* 0x0000008000077824 */ /* 0x000fe200078e00ff */
[----:B------:R-:W-:Y:S01]  /*0f00*/  LOP3.LUT R20, R19, R20, RZ, 0x3c, !PT ;  /* 0x0000001413147212 */ /* 0x000fe200078e3cff */
[----:B------:R-:W-:Y:S01]  /*0f10*/  @!P4 IMAD.IADD R15, R15, 0x1, -R21 ;  /* 0x000000010f0fc824 */ /* 0x000fe200078e0a15 */
[----:B------:R-:W-:Y:S01]  /*0f20*/  ISETP.GE.AND P4, PT, R24, RZ, PT ;  /* 0x000000ff1800720c */ /* 0x000fe20003f86270 */
[----:B------:R-:W-:Y:S01]  /*0f30*/  @!P1 IMAD.MOV R17, RZ, RZ, -R17 ;  /* 0x000000ffff119224 */ /* 0x000fe200078e0a11 */
[----:B------:R-:W-:Y:S01]  /*0f40*/  ISETP.GE.AND P1, PT, R2, RZ, PT ;  /* 0x000000ff0200720c */ /* 0x000fe20003f26270 */
[----:B------:R-:W-:Y:S01]  /*0f50*/  @!P5 IMAD.IADD R14, R14, 0x1, -R21 ;  /* 0x000000010e0ed824 */ /* 0x000fe200078e0a15 */
[----:B------:R-:W-:Y:S01]  /*0f60*/  ISETP.GE.AND P5, PT, R13, RZ, PT ;  /* 0x000000ff0d00720c */ /* 0x000fe20003fa6270 */
[----:B------:R-:W-:Y:S01]  /*0f70*/  @!P0 IMAD.MOV R15, RZ, RZ, -R15 ;  /* 0x000000ffff0f8224 */ /* 0x000fe200078e0a0f */
[----:B------:R-:W-:Y:S01]  /*0f80*/  ISETP.NE.AND P0, PT, RZ, c[0x0][0x178], PT ;  /* 0x00005e00ff007a0c */ /* 0x000fe20003f05270 */
[----:B------:R-:W-:Y:S01]  /*0f90*/  @!P2 IMAD.IADD R28, R28, 0x1, -R25 ;  /* 0x000000011c1ca824 */ /* 0x000fe200078e0a19 */
[----:B------:R-:W-:Y:S01]  /*0fa0*/  LOP3.LUT R7, R7, 0x800, RZ, 0xc0, !PT ;  /* 0x0000080007077812 */ /* 0x000fe200078ec0ff */
[----:B------:R-:W-:Y:S01]  /*0fb0*/  IMAD.SHL.U32 R19, R18, 0x10, RZ ;  /* 0x0000001012137824 */ /* 0x000fe200078e00ff */
[----:B------:R-:W-:Y:S01]  /*0fc0*/  ISETP.NE.AND P2, PT, RZ, c[0x0][0x17c], PT ;  /* 0x00005f00ff007a0c */ /* 0x000fe20003f45270 */
[----:B------:R-:W-:Y:S01]  /*0fd0*/  @!P6 IMAD.MOV R10, RZ, RZ, -R10 ;  /* 0x000000ffff0ae224 */ /* 0x000fe200078e0a0a */
[----:B------:R-:W-:Y:S01]  /*0fe0*/  LOP3.LUT R5, R32, 0xc00, RZ, 0xc0, !PT ;  /* 0x00000c0020057812 */ /* 0x000fe200078ec0ff */
[----:B------:R-:W-:Y:S01]  /*0ff0*/  IMAD.IADD R73, R7, 0x1, R20 ;  /* 0x0000000107497824 */ /* 0x000fe200078e0214 */
[----:B------:R-:W-:Y:S01]  /*1000*/  LOP3.LUT R7, RZ, c[0x0][0x17c], RZ, 0x33, !PT ;  /* 0x00005f00ff077a12 */ /* 0x000fe200078e33ff */
[----:B------:R-:W-:Y:S01]  /*1010*/  @!P1 IMAD.MOV R28, RZ, RZ, -R28 ;  /* 0x000000ffff1c9224 */ /* 0x000fe200078e0a1c */
[----:B------:R-:W-:Y:S01]  /*1020*/  LOP3.LUT R19, R19, 0x30, R4, 0x78, !PT ;  /* 0x0000003013137812 */ /* 0x000fe200078e7804 */
[----:B------:R-:W-:Y:S01]  /*1030*/  @!P5 IMAD.MOV R12, RZ, RZ, -R12 ;  /* 0x000000ffff0cd224 */ /* 0x000fe200078e0a0c */
[C---:B------:R-:W-:Y:S01]  /*1040*/  SEL R20, R7.reuse, R6, !P2 ;  /* 0x0000000607147207 */ /* 0x040fe20005000000 */
[----:B------:R-:W-:Y:S01]  /*1050*/  @!P4 IMAD.MOV R14, RZ, RZ, -R14 ;  /* 0x000000ffff0ec224 */ /* 0x000fe200078e0a0e */
[----:B------:R-:W-:Y:S01]  /*1060*/  @!P0 LOP3.LUT R28, RZ, c[0x0][0x178], RZ, 0x33, !PT ;  /* 0x00005e00ff1c8a12 */ /* 0x000fe200078e33ff */
[----:B------:R-:W-:Y:S01]  /*1070*/  @!P3 IMAD.MOV R16, RZ, RZ, -R16 ;  /* 0x000000ffff10b224 */ /* 0x000fe200078e0a10 */
[C---:B------:R-:W-:Y:S01]  /*1080*/  SEL R21, R7.reuse, R8, !P2 ;  /* 0x0000000807157207 */ /* 0x040fe20005000000 */
[----:B------:R-:W-:Y:S01]  /*1090*/  IMAD R20, R20, c[0x0][0x190], RZ ;  /* 0x0000640014147a24 */ /* 0x000fe200078e02ff */
[C---:B------:R-:W-:Y:S01]  /*10a0*/  SEL R22, R7.reuse, R10, !P2 ;  /* 0x0000000a07167207 */ /* 0x040fe20005000000 */
[----:B------:R-:W-:Y:S01]  /*10b0*/  IMAD R28, R28, c[0x0][0x184], RZ ;  /* 0x000061001c1c7a24 */ /* 0x000fe200078e02ff */
[C---:B------:R-:W-:Y:S01]  /*10c0*/  SEL R23, R7.reuse, R12, !P2 ;  /* 0x0000000c07177207 */ /* 0x040fe20005000000 */
[----:B------:R-:W-:Y:S01]  /*10d0*/  IMAD R72, R18, 0x80, R19 ;  /* 0x0000008012487824 */ /* 0x000fe200078e0213 */
[----:B------:R-:W-:Y:S01]  /*10e0*/  SEL R24, R7, R14, !P2 ;  /* 0x0000000e07187207 */ /* 0x000fe20005000000 */
[----:B------:R-:W-:Y:S01]  /*10f0*/  IMAD R21, R21, c[0x0][0x190], RZ ;  /* 0x0000640015157a24 */ /* 0x000fe200078e02ff */
[C---:B------:R-:W-:Y:S01]  /*1100*/  SEL R25, R7.reuse, R15, !P2 ;  /* 0x0000000f07197207 */ /* 0x040fe20005000000 */
[----:B------:R-:W-:Y:S01]  /*1110*/  IMAD R22, R22, c[0x0][0x190], RZ ;  /* 0x0000640016167a24 */ /* 0x000fe200078e02ff */
[----:B------:R-:W-:Y:S01]  /*1120*/  SEL R26, R7, R16, !P2 ;  /* 0x00000010071a7207 */ /* 0x000fe20005000000 */
[----:B------:R-:W-:Y:S01]  /*1130*/  IMAD R23, R23, c[0x0][0x190], RZ ;  /* 0x0000640017177a24 */ /* 0x000fe200078e02ff */
[----:B------:R-:W-:Y:S01]  /*1140*/  SEL R27, R7, R17, !P2 ;  /* 0x00000011071b7207 */ /* 0x000fe20005000000 */
[----:B------:R-:W-:Y:S01]  /*1150*/  IMAD R24, R24, c[0x0][0x190], RZ ;  /* 0x0000640018187a24 */ /* 0x000fe200078e02ff */
[----:B------:R-:W-:Y:S01]  /*1160*/  LEA R114, P6, R28, c[0x0][0x160], 0x1 ;  /* 0x000058001c727a11 */ /* 0x000fe200078c08ff */
[----:B------:R-:W-:Y:S01]  /*1170*/  IMAD R25, R25, c[0x0][0x190], RZ ;  /* 0x0000640019197a24 */ /* 0x000fe200078e02ff */
[----:B------:R-:W-:Y:S01]  /*1180*/  LEA R112, P0, R20, c[0x0][0x168], 0x1 ;  /* 0x00005a0014707a11 */ /* 0x000fe200078008ff */
[----:B------:R-:W-:Y:S01]  /*1190*/  IMAD R26, R26, c[0x0][0x190], RZ ;  /* 0x000064001a1a7a24 */ /* 0x000fe200078e02ff */
[----:B------:R-:W-:Y:S01]  /*11a0*/  LOP3.LUT R18, R0, 0x1c0, RZ, 0xc0, !PT ;  /* 0x000001c000127812 */ /* 0x000fe200078ec0ff */
[----:B------:R-:W-:Y:S01]  /*11b0*/  IMAD R27, R27, c[0x0][0x190], RZ ;  /* 0x000064001b1b7a24 */ /* 0x000fe200078e02ff */
[----:B------:R-:W-:Y:S01]  /*11c0*/  LEA.HI.X.SX32 R115, R28, c[0x0][0x164], 0x1, P6 ;  /* 0x000059001c737a11 */ /* 0x000fe200030f0eff */
[----:B------:R-:W-:Y:S01]  /*11d0*/  IMAD.MOV.U32 R19, RZ, RZ, c[0x0][0x18c] ;  /* 0x00006300ff137624 */ /* 0x000fe200078e00ff */
[----:B------:R-:W-:Y:S01]  /*11e0*/  LEA.HI.X.SX32 R113, R20, c[0x0][0x16c], 0x1, P0 ;  /* 0x00005b0014717a11 */ /* 0x000fe200000f0eff */
[----:B------:R-:W-:Y:S01]  /*11f0*/  IMAD.IADD R72, R72, 0x1, R5 ;  /* 0x0000000148487824 */ /* 0x000fe200078e0205 */
[----:B------:R-:W-:Y:S01]  /*1200*/  SHF.R.U32.HI R31, RZ, 0x2, R18 ;  /* 0x00000002ff1f7819 */ /* 0x000fe20000011612 */
[----:B------:R-:W-:Y:S01]  /*1210*/  IMAD.SHL.U32 R18, R19, 0x40, RZ ;  /* 0x0000004013127824 */ /* 0x000fe200078e00ff */
[--C-:B------:R-:W-:Y:S01]  /*1220*/  LOP3.LUT R76, R29, 0x3fe, R4.reuse, 0x78, !PT ;  /* 0x000003fe1d4c7812 */ /* 0x100fe200078e7804 */
[----:B------:R-:W-:Y:S01]  /*1230*/  IMAD R6, R84, c[0x0][0x188], RZ ;  /* 0x0000620054067a24 */ /* 0x000fe200078e02ff */
[----:B------:R-:W-:Y:S01]  /*1240*/  LEA R110, P1, R21, c[0x0][0x168], 0x1 ;  /* 0x00005a00156e7a11 */ /* 0x000fe200078208ff */
        /* <DEDUP_REMOVED lines=13> */
[----:B------:R-:W-:Y:S01]  /*1320*/  LOP3.LUT R74, R31, 0x3fe, R4, 0x78, !PT ;  /* 0x000003fe1f4a7812 */ /* 0x000fe200078e7804 */
[----:B------:R-:W-:Y:S01]  /*1330*/  IMAD R14, R92, c[0x0][0x188], RZ ;  /* 0x000062005c0e7a24 */ /* 0x000fe200078e02ff */
[----:B------:R-:W-:Y:S01]  /*1340*/  LOP3.LUT R75, R76, 0x40, RZ, 0x3c, !PT ;  /* 0x000000404c4b7812 */ /* 0x000fe200078e3cff */
[----:B------:R-:W-:Y:S01]  /*1350*/  IMAD R15, R93, c[0x0][0x188], RZ ;  /* 0x000062005d0f7a24 */ /* 0x000fe200078e02ff */
[----:B------:R-:W-:Y:S01]  /*1360*/  LOP3.LUT R71, R72, 0x40, RZ, 0x3c, !PT ;  /* 0x0000004048477812 */ /* 0x000fe200078e3cff */
[----:B------:R-:W-:Y:S01]  /*1370*/  IMAD R16, R94, c[0x0][0x188], RZ ;  /* 0x000062005e107a24 */ /* 0x000fe200078e02ff */
[----:B------:R-:W-:Y:S01]  /*1380*/  LEA.HI.X.SX32 R111, R21, c[0x0][0x16c], 0x1, P1 ;  /* 0x00005b00156f7a11 */ /* 0x000fe200008f0eff */
[----:B------:R-:W-:Y:S01]  /*1390*/  IMAD R17, R95, c[0x0][0x188], RZ ;  /* 0x000062005f117a24 */ /* 0x000fe200078e02ff */
[----:B------:R-:W-:Y:S01]  /*13a0*/  LEA.HI.X.SX32 R109, R22, c[0x0][0x16c], 0x1, P2 ;  /* 0x00005b00166d7a11 */ /* 0x000fe200010f0eff */
[----:B------:R-:W-:Y:S01]  /*13b0*/  IMAD.SHL.U32 R19, R30, 0x40, RZ ;  /* 0x000000401e137824 */ /* 0x000fe200078e00ff */
[----:B------:R-:W-:-:S02]  /*13c0*/  LEA.HI.X.SX32 R107, R23, c[0x0][0x16c], 0x1, P3 ;  /* 0x00005b00176b7a11 */ /* 0x000fc400018f0eff */
[----:B------:R-:W-:Y:S02]  /*13d0*/  LEA.HI.X.SX32 R105, R24, c[0x0][0x16c], 0x1, P4 ;  /* 0x00005b0018697a11 */ /* 0x000fe400020f0eff */
[----:B------:R-:W-:Y:S02]  /*13e0*/  LEA.HI.X.SX32 R103, R25, c[0x0][0x16c], 0x1, P5 ;  /* 0x00005b0019677a11 */ /* 0x000fe400028f0eff */
[----:B------:R-:W-:Y:S02]  /*13f0*/  LEA.HI.X.SX32 R101, R26, c[0x0][0x16c], 0x1, P6 ;  /* 0x00005b001a657a11 */ /* 0x000fe400030f0eff */
[----:B------:R-:W-:Y:S02]  /*1400*/  LEA.HI.X.SX32 R99, R27, c[0x0][0x16c], 0x1, P0 ;  /* 0x00005b001b637a11 */ /* 0x000fe400000f0eff */
.L_x_2:
[----:B------:R-:W-:Y:S01]  /*1410*/  ISETP.GE.AND P0, PT, R96, UR4, PT ;  /* 0x0000000460007c0c */ /* 0x000fe2000bf06270 */
[----:B------:R-:W-:Y:S01]  /*1420*/  IMAD.WIDE R24, R77, 0x2, R114 ;  /* 0x000000024d187825 */ /* 0x000fe200078e0272 */
[----:B------:R-:W-:Y:S02]  /*1430*/  PRMT R29, RZ, 0x7610, R29 ;  /* 0x00007610ff1d7816 */ /* 0x000fe4000000001d */
[----:B------:R-:W-:-:S02]  /*1440*/  ISETP.GE.AND P1, PT, R95, UR4, PT ;  /* 0x000000045f007c0c */ /* 0x000fc4000bf26270 */
[----:B------:R-:W-:Y:S02]  /*1450*/  ISETP.GE.AND P2, PT, R94, UR4, PT ;  /* 0x000000045e007c0c */ /* 0x000fe4000bf46270 */
[----:B------:R-:W-:Y:S02]  /*1460*/  ISETP.GE.AND P3, PT, R92, UR4, PT ;  /* 0x000000045c007c0c */ /* 0x000fe4000bf66270 */
[----:B------:R-:W-:-:S03]  /*1470*/  ISETP.GE.AND P4, PT, R91, UR4, PT ;  /* 0x000000045b007c0c */ /* 0x000fc6000bf86270 */
[----:B------:R0:W2:Y:S01]  /*1480*/  @!P0 LDG.E.U16 R29, [R24.64] ;  /* 0x00000006181d8981 */ /* 0x0000a2000c1e1500 */
[----:B------:R-:W-:Y:S01]  /*1490*/  ISETP.GE.AND P0, PT, R93, UR4, PT ;  /* 0x000000045d007c0c */ /* 0x000fe2000bf06270 */
[----:B------:R-:W-:Y:S01]  /*14a0*/  IMAD.WIDE R20, R17, 0x2, R114 ;  /* 0x0000000211147825 */ /* 0x000fe200078e0272 */
[----:B------:R-:W-:Y:S02]  /*14b0*/  PRMT R28, RZ, 0x7610, R28 ;  /* 0x00007610ff1c7816 */ /* 0x000fe4000000001c */
[----:B------:R-:W-:Y:S01]  /*14c0*/  PRMT R31, RZ, 0x7610, R31 ;  /* 0x00007610ff1f7816 */ /* 0x000fe2000000001f */
[----:B------:R-:W-:Y:S01]  /*14d0*/  IMAD.WIDE R22, R16, 0x2, R114 ;  /* 0x0000000210167825 */ /* 0x000fe200078e0272 */
[----:B------:R-:W-:Y:S02]  /*14e0*/  PRMT R30, RZ, 0x7610, R30 ;  /* 0x00007610ff1e7816 */ /* 0x000fe4000000001e */
[----:B------:R-:W-:Y:S01]  /*14f0*/  PRMT R33, RZ, 0x7610, R33 ;  /* 0x00007610ff217816 */ /* 0x000fe20000000021 */
[----:B0-----:R-:W-:Y:S01]  /*1500*/  IMAD.WIDE R24, R15, 0x2, R114 ;  /* 0x000000020f187825 */ /* 0x001fe200078e0272 */
[----:B------:R-:W-:Y:S01]  /*1510*/  PRMT R32, RZ, 0x7610, R32 ;  /* 0x00007610ff207816 */ /* 0x000fe20000000020 */
[----:B------:R0:W3:Y:S02]  /*1520*/  @!P1 LDG.E.U16 R28, [R20.64] ;  /* 0x00000006141c9981 */ /* 0x0000e4000c1e1500 */
[----:B------:R-:W-:-:S04]  /*1530*/  IMAD.WIDE R26, R14, 0x2, R114 ;  /* 0x000000020e1a7825 */ /* 0x000fc800078e0272 */
[----:B------:R-:W-:Y:S01]  /*1540*/  IMAD.WIDE R52, R13, 0x2, R114 ;  /* 0x000000020d347825 */ /* 0x000fe200078e0272 */
[----:B------:R1:W4:Y:S01]  /*1550*/  @!P2 LDG.E.U16 R31, [R22.64] ;  /* 0x00000006161fa981 */ /* 0x000322000c1e1500 */
[----:B------:R-:W-:Y:S02]  /*1560*/  ISETP.GE.AND P1, PT, R89, UR4, PT ;  /* 0x0000000459007c0c */ /* 0x000fe4000bf26270 */
[----:B------:R-:W-:Y:S01]  /*1570*/  ISETP.GE.AND P2, PT, R88, UR4, PT ;  /* 0x0000000458007c0c */ /* 0x000fe2000bf46270 */
[----:B------:R5:W3:Y:S01]  /*1580*/  @!P0 LDG.E.U16 R30, [R24.64] ;  /* 0x00000006181e8981 */ /* 0x000ae2000c1e1500 */
[----:B------:R-:W-:-:S03]  /*1590*/  ISETP.GE.AND P0, PT, R90, UR4, PT ;  /* 0x000000045a007c0c */ /* 0x000fc6000bf06270 */
[----:B------:R1:W3:Y:S01]  /*15a0*/  @!P3 LDG.E.U16 R33, [R26.64] ;  /* 0x000000061a21b981 */ /* 0x0002e2000c1e1500 */
[----:B------:R-:W-:-:S03]  /*15b0*/  ISETP.GE.AND P3, PT, R87, UR4, PT ;  /* 0x0000000457007c0c */ /* 0x000fc6000bf66270 */
[----:B------:R5:W3:Y:S01]  /*15c0*/  @!P4 LDG.E.U16 R32, [R52.64] ;  /* 0x000000063420c981 */ /* 0x000ae2000c1e1500 */
[----:B------:R-:W-:Y:S01]  /*15d0*/  ISETP.GE.AND P4, PT, R86, UR4, PT ;  /* 0x0000000456007c0c */ /* 0x000fe2000bf86270 */
[----:B0-----:R-:W-:Y:S01]  /*15e0*/  IMAD.WIDE R20, R12, 0x2, R114 ;  /* 0x000000020c147825 */ /* 0x001fe200078e0272 */
[----:B------:R-:W-:Y:S02]  /*15f0*/  PRMT R35, RZ, 0x7610, R35 ;  /* 0x00007610ff237816 */ /* 0x000fe40000000023 */
[----:B------:R-:W-:Y:S01]  /*1600*/  PRMT R34, RZ, 0x7610, R34 ;  /* 0x00007610ff227816 */ /* 0x000fe20000000022 */
[----:B-1----:R-:W-:Y:S01]  /*1610*/  IMAD.WIDE R22, R11, 0x2, R114 ;  /* 0x000000020b167825 */ /* 0x002fe200078e0272 */
[----:B------:R-:W-:Y:S02]  /*1620*/  PRMT R49, RZ, 0x7610, R49 ;  /* 0x00007610ff317816 */ /* 0x000fe40000000031 */
[----:B------:R-:W-:Y:S01]  /*1630*/  PRMT R48, RZ, 0x7610, R48 ;  /* 0x00007610ff307816 */ /* 0x000fe20000000030 */
[----:B-----5:R-:W-:Y:S01]  /*1640*/  IMAD.WIDE R24, R10, 0x2, R114 ;  /* 0x000000020a187825 */ /* 0x020fe200078e0272 */
[----:B------:R-:W-:Y:S01]  /*1650*/  PRMT R51, RZ, 0x7610, R51 ;  /* 0x00007610ff337816 */ /* 0x000fe20000000033 */
[----:B------:R0:W5:Y:S02]  /*1660*/  @!P0 LDG.E.U16 R35, [R20.64] ;  /* 0x0000000614238981 */ /* 0x000164000c1e1500 */
[----:B------:R-:W-:-:S04]  /*1670*/  IMAD.WIDE R26, R9, 0x2, R114 ;  /* 0x00000002091a7825 */ /* 0x000fc800078e0272 */
[----:B------:R-:W-:Y:S01]  /*1680*/  IMAD.WIDE R56, R8, 0x2, R114 ;  /* 0x0000000208387825 */ /* 0x000fe200078e0272 */
[----:B------:R1:W5:Y:S01]  /*1690*/  @!P1 LDG.E.U16 R34, [R22.64] ;  /* 0x0000000616229981 */ /* 0x000362000c1e1500 */
[----:B------:R-:W-:Y:S02]  /*16a0*/  ISETP.GE.AND P0, PT, R85, UR4, PT ;  /* 0x0000000455007c0c */ /* 0x000fe4000bf06270 */
[----:B------:R-:W-:Y:S01]  /*16b0*/  ISETP.GE.AND P1, PT, R84, UR4, PT ;  /* 0x0000000454007c0c */ /* 0x000fe2000bf26270 */
[----:B------:R0:W5:Y:S01]  /*16c0*/  @!P2 LDG.E.U16 R49, [R24.64] ;  /* 0x000000061831a981 */ /* 0x000162000c1e1500 */
[----:B------:R-:W-:-:S03]  /*16d0*/  ISETP.GE.AND P2, PT, R83, UR4, PT ;  /* 0x0000000453007c0c */ /* 0x000fc6000bf46270 */
[----:B------:R1:W5:Y:S01]  /*16e0*/  @!P3 LDG.E.U16 R48, [R26.64] ;  /* 0x000000061a30b981 */ /* 0x000362000c1e1500 */
[----:B------:R-:W-:-:S03]  /*16f0*/  ISETP.GE.AND P3, PT, R82, UR4, PT ;  /* 0x0000000452007c0c */ /* 0x000fc6000bf66270 */
[----:B------:R1:W5:Y:S01]  /*1700*/  @!P4 LDG.E.U16 R51, [R56.64] ;  /* 0x000000063833c981 */ /* 0x000362000c1e1500 */
[----:B------:R-:W-:Y:S01]  /*1710*/  ISETP.GE.AND P4, PT, R81, UR4, PT ;  /* 0x0000000451007c0c */ /* 0x000fe2000bf86270 */
[----:B0-----:R-:W-:Y:S01]  /*1720*/  IMAD.WIDE R20, R7, 0x2, R114 ;  /* 0x0000000207147825 */ /* 0x001fe200078e0272 */
[----:B------:R-:W-:Y:S02]  /*1730*/  PRMT R50, RZ, 0x7610, R50 ;  /* 0x00007610ff327816 */ /* 0x000fe40000000032 */
[----:B------:R-:W-:Y:S01]  /*1740*/  PRMT R53, RZ, 0x7610, R53 ;  /* 0x00007610ff357816 */ /* 0x000fe20000000035 */
[----:B-1----:R-:W-:Y:S01]  /*1750*/  IMAD.WIDE R22, R6, 0x2, R114 ;  /* 0x0000000206167825 */ /* 0x002fe200078e0272 */
[----:B------:R-:W-:Y:S02]  /*1760*/  PRMT R52, RZ, 0x7610, R52 ;  /* 0x00007610ff347816 */ /* 0x000fe40000000034 */
[----:B------:R-:W-:Y:S01]  /*1770*/  PRMT R55, RZ, 0x7610, R55 ;  /* 0x00007610ff377816 */ /* 0x000fe20000000037 */
[----:B------:R-:W-:Y:S01]  /*1780*/  IMAD.WIDE R24, R68, 0x2, R114 ;  /* 0x0000000244187825 */ /* 0x000fe200078e0272 */
[----:B------:R-:W-:Y:S01]  /*1790*/  PRMT R54, RZ, 0x7610, R54 ;  /* 0x00007610ff367816 */ /* 0x000fe20000000036 */
[----:B------:R0:W5:Y:S02]  /*17a0*/  @!P0 LDG.E.U16 R50, [R20.64] ;  /* 0x0000000614328981 */ /* 0x000164000c1e1500 */
[----:B------:R-:W-:-:S02]  /*17b0*/  IMAD.WIDE R26, R69, 0x2, R114 ;  /* 0x00000002451a7825 */ /* 0x000fc400078e0272 */
[----:B------:R1:W5:Y:S02]  /*17c0*/  @!P1 LDG.E.U16 R53, [R22.64] ;  /* 0x0000000616359981 */ /* 0x000364000c1e1500 */
[----:B------:R-:W-:Y:S02]  /*17d0*/  IMAD.WIDE R64, R70, 0x2, R114 ;  /* 0x0000000246407825 */ /* 0x000fe400078e0272 */
[----:B------:R0:W5:Y:S04]  /*17e0*/  @!P2 LDG.E.U16 R52, [R24.64] ;  /* 0x000000061834a981 */ /* 0x000168000c1e1500 */
[----:B------:R0:W5:Y:S04]  /*17f0*/  @!P3 LDG.E.U16 R55, [R26.64] ;  /* 0x000000061a37b981 */ /* 0x000168000c1e1500 */
[----:B------:R-:W5:Y:S04]  /*1800*/  @!P4 LDG.E.U16 R54, [R64.64] ;  /* 0x000000064036c981 */ /* 0x000f68000c1e1500 */
[----:B------:R-:W-:Y:S01]  /*1810*/  BAR.SYNC.DEFER_BLOCKING 0x0 ;  /* 0x0000000000007b1d */ /* 0x000fe20000010000 */
[----:B------:R-:W-:Y:S01]  /*1820*/  ISETP.GE.AND P0, PT, R80, UR4, PT ;  /* 0x0000000450007c0c */ /* 0x000fe2000bf06270 */
[----:B0-----:R-:W-:Y:S01]  /*1830*/  IMAD.WIDE R20, R79, 0x2, R98 ;  /* 0x000000024f147825 */ /* 0x001fe200078e0262 */
[----:B------:R-:W-:-:S02]  /*1840*/  PRMT R57, RZ, 0x7610, R57 ;  /* 0x00007610ff397816 */ /* 0x000fc40000000039 */
[----:B------:R-:W-:Y:S01]  /*1850*/  PRMT R59, RZ, 0x7610, R59 ;  /* 0x00007610ff3b7816 */ /* 0x000fe2000000003b */
[C---:B-1----:R-:W-:Y:S01]  /*1860*/  IMAD.WIDE R22, R79.reuse, 0x2, R100 ;  /* 0x000000024f167825 */ /* 0x042fe200078e0264 */
[----:B------:R-:W-:Y:S02]  /*1870*/  PRMT R97, RZ, 0x7610, R97 ;  /* 0x00007610ff617816 */ /* 0x000fe40000000061 */
[----:B------:R-:W-:Y:S01]  /*1880*/  PRMT R117, RZ, 0x7610, R117 ;  /* 0x00007610ff757816 */ /* 0x000fe20000000075 */
[----:B------:R-:W-:-:S04]  /*1890*/  IMAD.WIDE R24, R79, 0x2, R102 ;  /* 0x000000024f187825 */ /* 0x000fc800078e0266 */
[C---:B------:R-:W-:Y:S01]  /*18a0*/  IMAD.WIDE R26, R79.reuse, 0x2, R104 ;  /* 0x000000024f1a7825 */ /* 0x040fe200078e0268 */
[----:B------:R-:W-:Y:S02]  /*18b0*/  PRMT R119, RZ, 0x7610, R119 ;  /* 0x00007610ff777816 */ /* 0x000fe40000000077 */
[----:B------:R-:W-:Y:S02]  /*18c0*/  PRMT R121, RZ, 0x7610, R121 ;  /* 0x00007610ff797816 */ /* 0x000fe40000000079 */
[----:B------:R-:W-:Y:S02]  /*18d0*/  PRMT R123, RZ, 0x7610, R123 ;  /* 0x00007610ff7b7816 */ /* 0x000fe4000000007b */
[----:B------:R-:W-:Y:S01]  /*18e0*/  PRMT R125, RZ, 0x7610, R125 ;  /* 0x00007610ff7d7816 */ /* 0x000fe2000000007d */
[----:B------:R0:W5:Y:S04]  /*18f0*/  @!P0 LDG.E.U16 R57, [R20.64] ;  /* 0x0000000614398981 */ /* 0x000168000c1e1500 */
[----:B------:R1:W5:Y:S04]  /*1900*/  @!P0 LDG.E.U16 R59, [R22.64] ;  /* 0x00000006163b8981 */ /* 0x000368000c1e1500 */
[----:B------:R1:W5:Y:S01]  /*1910*/  @!P0 LDG.E.U16 R97, [R24.64] ;  /* 0x0000000618618981 */ /* 0x000362000c1e1500 */
[----:B0-----:R-:W-:-:S03]  /*1920*/  IMAD.WIDE R20, R79, 0x2, R106 ;  /* 0x000000024f147825 */ /* 0x001fc600078e026a */
[----:B------:R0:W5:Y:S01]  /*1930*/  @!P0 LDG.E.U16 R117, [R26.64] ;  /* 0x000000061a758981 */ /* 0x000162000c1e1500 */
[----:B-1----:R-:W-:-:S03]  /*1940*/  IMAD.WIDE R22, R79, 0x2, R108 ;  /* 0x000000024f167825 */ /* 0x002fc600078e026c */
[----:B------:R-:W5:Y:S01]  /*1950*/  @!P0 LDG.E.U16 R119, [R20.64] ;  /* 0x0000000614778981 */ /* 0x000f62000c1e1500 */
[----:B------:R-:W-:-:S03]  /*1960*/  IMAD.WIDE R24, R79, 0x2, R110 ;  /* 0x000000024f187825 */ /* 0x000fc600078e026e */
[----:B------:R-:W5:Y:S01]  /*1970*/  @!P0 LDG.E.U16 R121, [R22.64] ;  /* 0x0000000616798981 */ /* 0x000f62000c1e1500 */
[----:B0-----:R-:W-:-:S03]  /*1980*/  IMAD.WIDE R26, R79, 0x2, R112 ;  /* 0x000000024f1a7825 */ /* 0x001fc600078e0270 */
[----:B------:R-:W5:Y:S04]  /*1990*/  @!P0 LDG.E.U16 R123, [R24.64] ;  /* 0x00000006187b8981 */ /* 0x000f68000c1e1500 */
[----:B------:R-:W5:Y:S01]  /*19a0*/  @!P0 LDG.E.U16 R125, [R26.64] ;  /* 0x000000061a7d8981 */ /* 0x000f62000c1e1500 */
[----:B------:R-:W-:-:S04]  /*19b0*/  IADD3 R78, R78, -0x1, RZ ;  /* 0xffffffff4e4e7810 */ /* 0x000fc80007ffe0ff */
[----:B------:R-:W-:Y:S01]  /*19c0*/  ISETP.NE.U32.AND P0, PT, R78, RZ, PT ;  /* 0x000000ff4e00720c */ /* 0x000fe20003f05070 */
[----:B------:R-:W-:Y:S01]  /*19d0*/  UIADD3 UR4, UR4, -0x40, URZ ;  /* 0xffffffc004047890 */ /* 0x000fe2000fffe03f */
[----:B------:R-:W-:-:S04]  /*19e0*/  IMAD.WIDE R112, R18, 0x2, R112 ;  /* 0x0000000212707825 */ /* 0x000fc800078e0270 */
[C---:B------:R-:W-:Y:S01]  /*19f0*/  IMAD.WIDE R110, R18.reuse, 0x2, R110 ;  /* 0x00000002126e7825 */ /* 0x040fe200078e026e */
[----:B--2---:R-:W-:Y:S04]  /*1a00*/  STS.U16 [R76], R29 ;  /* 0x0000001d4c007388 */ /* 0x004fe80000000400 */
[----:B----4-:R-:W-:Y:S04]  /*1a10*/  STS.U16 [R76+0x800], R31 ;  /* 0x0008001f4c007388 */ /* 0x010fe80000000400 */
[----:B---3--:R-:W-:Y:S04]  /*1a20*/  STS.U16 [R76+0x1000], R33 ;  /* 0x001000214c007388 */ /* 0x008fe80000000400 */
[----:B-----5:R-:W-:Y:S04]  /*1a30*/  STS.U16 [R76+0x1800], R35 ;  /* 0x001800234c007388 */ /* 0x020fe80000000400 */
[----:B------:R-:W-:Y:S04]  /*1a40*/  STS.U16 [R76+0x2000], R49 ;  /* 0x002000314c007388 */ /* 0x000fe80000000400 */
        /* <DEDUP_REMOVED lines=19> */
[----:B------:R-:W-:Y:S06]  /*1b80*/  BAR.SYNC.DEFER_BLOCKING 0x0 ;  /* 0x0000000000007b1d */ /* 0x000fec0000010000 */
[----:B------:R-:W-:Y:S04]  /*1b90*/  LDSM.16.MT88.4 R48, [R73] ;  /* 0x000000004930783b */ /* 0x000fe80000004200 */
[----:B------:R-:W0:Y:S04]  /*1ba0*/  LDSM.16.M88.4 R20, [R72+0x4000] ;  /* 0x004000004814783b */ /* 0x000e280000000200 */
[----:B------:R-:W1:Y:S04]  /*1bb0*/  LDSM.16.M88.4 R24, [R72+0x5000] ;  /* 0x005000004818783b */ /* 0x000e680000000200 */
[----:B------:R-:W2:Y:S04]  /*1bc0*/  LDSM.16.MT88.4 R64, [R73+0x80] ;  /* 0x000080004940783b */ /* 0x000ea80000004200 */
[----:B------:R-:W3:Y:S04]  /*1bd0*/  LDSM.16.MT88.4 R28, [R73+0x1000] ;  /* 0x00100000491c783b */ /* 0x000ee80000004200 */
[----:B------:R-:W4:Y:S04]  /*1be0*/  LDSM.16.MT88.4 R32, [R73+0x1080] ;  /* 0x001080004920783b */ /* 0x000f280000004200 */
[----:B------:R-:W-:Y:S04]  /*1bf0*/  LDSM.16.M88.4 R52, [R71+0x4000] ;  /* 0x004000004734783b */ /* 0x000fe80000000200 */
[----:B------:R-:W-:Y:S01]  /*1c00*/  LDSM.16.M88.4 R56, [R71+0x5000] ;  /* 0x005000004738783b */ /* 0x000fe20000000200 */
[C---:B0-----:R-:W-:Y:S08]  /*1c10*/  HMMA.16816.F32.BF16 R36, R48.reuse, R20, R36 ;  /* 0x000000143024723c */ /* 0x041ff00000041824 */
[----:B-1----:R-:W-:Y:S01]  /*1c20*/  HMMA.16816.F32.BF16 R40, R48, R24, R40 ;  /* 0x000000183028723c */ /* 0x002fe20000041828 */
[----:B------:R-:W0:Y:S07]  /*1c30*/  LDSM.16.MT88.4 R48, [R73+0x2000] ;  /* 0x002000004930783b */ /* 0x000e2e0000004200 */
[C---:B--2---:R-:W-:Y:S08]  /*1c40*/  HMMA.16816.F32.BF16 R44, R64.reuse, R20, R44 ;  /* 0x00000014402c723c */ /* 0x044ff0000004182c */
[----:B------:R-:W-:Y:S01]  /*1c50*/  HMMA.16816.F32.BF16 R60, R64, R24, R60 ;  /* 0x00000018403c723c */ /* 0x000fe2000004183c */
[----:B------:R-:W1:Y:S07]  /*1c60*/  LDSM.16.MT88.4 R64, [R73+0x2080] ;  /* 0x002080004940783b */ /* 0x000e6e0000004200 */
[C---:B---3--:R-:W-:Y:S08]  /*1c70*/  HMMA.16816.F32.BF16 R36, R28.reuse, R22, R36 ;  /* 0x000000161c24723c */ /* 0x048ff00000041824 */
[----:B------:R-:W-:Y:S01]  /*1c80*/  HMMA.16816.F32.BF16 R40, R28, R26, R40 ;  /* 0x0000001a1c28723c */ /* 0x000fe20000041828 */
[----:B------:R-:W2:Y:S07]  /*1c90*/  LDSM.16.MT88.4 R28, [R73+0x3000] ;  /* 0x00300000491c783b */ /* 0x000eae0000004200 */
[C---:B----4-:R-:W-:Y:S01]  /*1ca0*/  HMMA.16816.F32.BF16 R44, R32.reuse, R22, R44 ;  /* 0x00000016202c723c */ /* 0x050fe2000004182c */
[----:B------:R-:W3:Y:S07]  /*1cb0*/  LDSM.16.MT88.4 R20, [R73+0x3080] ;  /* 0x003080004914783b */ /* 0x000eee0000004200 */
[----:B------:R-:W-:Y:S08]  /*1cc0*/  HMMA.16816.F32.BF16 R60, R32, R26, R60 ;  /* 0x0000001a203c723c */ /* 0x000ff0000004183c */
[C---:B0-----:R-:W-:Y:S08]  /*1cd0*/  HMMA.16816.F32.BF16 R36, R48.reuse, R52, R36 ;  /* 0x000000343024723c */ /* 0x041ff00000041824 */
[----:B------:R-:W-:Y:S08]  /*1ce0*/  HMMA.16816.F32.BF16 R40, R48, R56, R40 ;  /* 0x000000383028723c */ /* 0x000ff00000041828 */
[C---:B-1----:R-:W-:Y:S08]  /*1cf0*/  HMMA.16816.F32.BF16 R44, R64.reuse, R52, R44 ;  /* 0x00000034402c723c */ /* 0x042ff0000004182c */
[----:B------:R-:W-:Y:S01]  /*1d00*/  HMMA.16816.F32.BF16 R60, R64, R56, R60 ;  /* 0x00000038403c723c */ /* 0x000fe2000004183c */
[----:B------:R-:W-:-:S04]  /*1d10*/  IMAD.WIDE R108, R18, 0x2, R108 ;  /* 0x00000002126c7825 */ /* 0x000fc800078e026c */
[----:B------:R-:W-:-:S03]  /*1d20*/  IMAD.WIDE R106, R18, 0x2, R106 ;  /* 0x00000002126a7825 */ /* 0x000fc600078e026a */
[----:B--2---:R-:W-:Y:S01]  /*1d30*/  HMMA.16816.F32.BF16 R36, R28, R54, R36 ;  /* 0x000000361c24723c */ /* 0x004fe20000041824 */
[----:B------:R-:W-:-:S04]  /*1d40*/  IMAD.WIDE R104, R18, 0x2, R104 ;  /* 0x0000000212687825 */ /* 0x000fc800078e0268 */
[----:B------:R-:W-:-:S03]  /*1d50*/  IMAD.WIDE R102, R18, 0x2, R102 ;  /* 0x0000000212667825 */ /* 0x000fc600078e0266 */
[----:B------:R-:W-:Y:S01]  /*1d60*/  HMMA.16816.F32.BF16 R40, R28, R58, R40 ;  /* 0x0000003a1c28723c */ /* 0x000fe20000041828 */
[----:B------:R-:W-:-:S04]  /*1d70*/  IMAD.WIDE R100, R18, 0x2, R100 ;  /* 0x0000000212647825 */ /* 0x000fc800078e0264 */
[----:B------:R-:W-:-:S03]  /*1d80*/  IMAD.WIDE R98, R18, 0x2, R98 ;  /* 0x0000000212627825 */ /* 0x000fc600078e0262 */
[----:B---3--:R-:W-:Y:S01]  /*1d90*/  HMMA.16816.F32.BF16 R44, R20, R54, R44 ;  /* 0x00000036142c723c */ /* 0x008fe2000004182c */
[----:B------:R-:W-:-:S07]  /*1da0*/  IMAD.WIDE R114, R19, 0x2, R114 ;  /* 0x0000000213727825 */ /* 0x000fce00078e0272 */
[----:B------:R-:W-:Y:S01]  /*1db0*/  HMMA.16816.F32.BF16 R60, R20, R58, R60 ;  /* 0x0000003a143c723c */ /* 0x000fe2000004183c */
[----:B------:R-:W-:Y:S07]  /*1dc0*/  @P0 BRA `(.L_x_2) ;  /* 0xfffff64000000947 */ /* 0x000fee000383ffff */
[----:B------:R-:W-:-:S15]  /*1dd0*/  NOP ;  /* 0x0000000000007918 */ /* 0x000fde0000000000 */
[----:B------:R-:W-:-:S01]  /*1de0*/  NOP ;  /* 0x0000000000007918 */ /* 0x000fc20000000000 */
[----:B------:R-:W-:Y:S02]  /*1df0*/  F2FP.BF16.PACK_AB R47, R63, R47 ;  /* 0x0000002f3f2f723e */ /* 0x000fe400000010ff */
[----:B------:R-:W-:Y:S02]  /*1e00*/  F2FP.BF16.PACK_AB R46, R62, R46 ;  /* 0x0000002e3e2e723e */ /* 0x000fe400000010ff */
[----:B------:R-:W-:Y:S02]  /*1e10*/  F2FP.BF16.PACK_AB R39, R43, R39 ;  /* 0x000000272b27723e */ /* 0x000fe400000010ff */
[----:B------:R-:W-:Y:S02]  /*1e20*/  F2FP.BF16.PACK_AB R38, R42, R38 ;  /* 0x000000262a26723e */ /* 0x000fe400000010ff */
[----:B------:R-:W-:Y:S02]  /*1e30*/  F2FP.BF16.PACK_AB R45, R61, R45 ;  /* 0x0000002d3d2d723e */ /* 0x000fe400000010ff */
[----:B------:R-:W-:-:S02]  /*1e40*/  F2FP.BF16.PACK_AB R44, R60, R44 ;  /* 0x0000002c3c2c723e */ /* 0x000fc400000010ff */
[----:B------:R-:W-:Y:S02]  /*1e50*/  F2FP.BF16.PACK_AB R37, R41, R37 ;  /* 0x000000252925723e */ /* 0x000fe400000010ff */
[----:B------:R-:W-:Y:S02]  /*1e60*/  F2FP.BF16.PACK_AB R36, R40, R36 ;  /* 0x000000242824723e */ /* 0x000fe400000010ff */
.L_x_1:
[----:B------:R-:W-:Y:S01]  /*1e70*/  SHF.R.S32.HI R7, RZ, 0x7, R0 ;  /* 0x00000007ff077819 */ /* 0x000fe20000011400 */
[----:B------:R-:W-:Y:S01]  /*1e80*/  BAR.SYNC.DEFER_BLOCKING 0x0 ;  /* 0x0000000000007b1d */ /* 0x000fe20000010000 */
[----:B------:R-:W-:Y:S01]  /*1e90*/  LOP3.LUT R6, R5, 0x3c, R4, 0xf8, !PT ;  /* 0x0000003c05067812 */ /* 0x000fe200078ef804 */
[C---:B------:R-:W-:Y:S01]  /*1ea0*/  IMAD.SHL.U32 R4, R0.reuse, 0x40, RZ ;  /* 0x0000004000047824 */ /* 0x040fe200078e00ff */
[----:B------:R-:W-:Y:S01]  /*1eb0*/  SGXT R5, R7, 0x1 ;  /* 0x000000010705781a */ /* 0x000fe20000000200 */
[C---:B------:R-:W-:Y:S01]  /*1ec0*/  IMAD.SHL.U32 R8, R0.reuse, 0x4, RZ ;  /* 0x0000000400087824 */ /* 0x040fe200078e00ff */
[----:B------:R-:W-:Y:S01]  /*1ed0*/  SHF.R.U32.HI R7, RZ, 0x1, R0 ;  /* 0x00000001ff077819 */ /* 0x000fe20000011600 */
[----:B------:R-:W-:Y:S01]  /*1ee0*/  IMAD.SHL.U32 R9, R0, 0x8, RZ ;  /* 0x0000000800097824 */ /* 0x000fe200078e00ff */
[----:B------:R-:W-:Y:S01]  /*1ef0*/  LOP3.LUT R5, R6, 0x2004, R5, 0x78, !PT ;  /* 0x0000200406057812 */ /* 0x000fe200078e7805 */
[----:B------:R-:W-:Y:S01]  /*1f00*/  IMAD.SHL.U32 R6, R0, 0x200, RZ ;  /* 0x0000020000067824 */ /* 0x000fe200078e00ff */
[----:B------:R-:W-:-:S02]  /*1f10*/  LOP3.LUT R4, R4, 0x40, RZ, 0xc0, !PT ;  /* 0x0000004004047812 */ /* 0x000fc400078ec0ff */
[----:B------:R-:W-:Y:S02]  /*1f20*/  SHF.R.U32.HI R11, RZ, 0x2, R0 ;  /* 0x00000002ff0b7819 */ /* 0x000fe40000011600 */
[----:B------:R-:W-:Y:S02]  /*1f30*/  LOP3.LUT R6, R6, 0x3000, RZ, 0xc0, !PT ;  /* 0x0000300006067812 */ /* 0x000fe400078ec0ff */
[----:B------:R-:W-:Y:S02]  /*1f40*/  LOP3.LUT R8, R8, 0x380, RZ, 0xc0, !PT ;  /* 0x0000038008087812 */ /* 0x000fe400078ec0ff */
[----:B------:R-:W-:Y:S02]  /*1f50*/  LOP3.LUT R4, R4, 0x80, R7, 0xf8, !PT ;  /* 0x0000008004047812 */ /* 0x000fe400078ef807 */
[----:B------:R-:W-:Y:S02]  /*1f60*/  LOP3.LUT R6, R6, 0x78, R9, 0xf8, !PT ;  /* 0x0000007806067812 */ /* 0x000fe400078ef809 */
[----:B------:R-:W-:-:S02]  /*1f70*/  LOP3.LUT R11, R8, 0x44, R11, 0xf8, !PT ;  /* 0x00000044080b7812 */ /* 0x000fc400078ef80b */
[----:B------:R-:W-:Y:S01]  /*1f80*/  LOP3.LUT R4, R4, R5, RZ, 0xfc, !PT ;  /* 0x0000000504047212 */ /* 0x000fe200078efcff */
[----:B------:R-:W-:Y:S01]  /*1f90*/  IMAD R5, R2, c[0x0][0x194], RZ ;  /* 0x0000650002057a24 */ /* 0x000fe200078e02ff */
[----:B------:R-:W-:Y:S02]  /*1fa0*/  LOP3.LUT R20, R6, R11, RZ, 0x3c, !PT ;  /* 0x0000000b06147212 */ /* 0x000fe400078e3cff */
[----:B------:R-:W-:Y:S01]  /*1fb0*/  LOP3.LUT R6, R4, 0x40, RZ, 0x3c, !PT ;  /* 0x0000004004067812 */ /* 0x000fe200078e3cff */
[----:B------:R-:W-:Y:S01]  /*1fc0*/  STS [R4], R36 ;  /* 0x0000002404007388 */ /* 0x000fe20000000800 */
[----:B------:R-:W-:Y:S02]  /*1fd0*/  LOP3.LUT R21, R20, 0x4, RZ, 0x3c, !PT ;  /* 0x0000000414157812 */ /* 0x000fe400078e3cff */
[----:B------:R-:W-:Y:S01]  /*1fe0*/  ISETP.GE.AND P0, PT, R2, c[0x0][0x178], PT ;  /* 0x00005e0002007a0c */ /* 0x000fe20003f06270 */
[----:B------:R-:W-:Y:S01]  /*1ff0*/  STS [R4+0x200], R37 ;  /* 0x0002002504007388 */ /* 0x000fe20000000800 */
[----:B------:R-:W-:-:S02]  /*2000*/  LOP3.LUT R2, R3, 0x4, R96, 0xfe, !PT ;  /* 0x0000000403027812 */ /* 0x000fc400078efe60 */
[C---:B------:R-:W-:Y:S01]  /*2010*/  LEA R22, P2, R5.reuse, c[0x0][0x170], 0x1 ;  /* 0x00005c0005167a11 */ /* 0x040fe200078408ff */
[----:B------:R-:W-:Y:S01]  /*2020*/  STS [R4+0x100], R44 ;  /* 0x0001002c04007388 */ /* 0x000fe20000000800 */
[C---:B------:R-:W-:Y:S01]  /*2030*/  ISETP.LT.AND P4, PT, R2.reuse, c[0x0][0x17c], !P0 ;  /* 0x00005f0002007a0c */ /* 0x040fe20004781270 */
[----:B------:R-:W-:Y:S01]  /*2040*/  IMAD R9, R2, c[0x0][0x198], RZ ;  /* 0x0000660002097a24 */ /* 0x000fe200078e02ff */
[----:B------:R-:W-:Y:S01]  /*2050*/  LEA.HI.X.SX32 R24, R5, c[0x0][0x174], 0x1, P2 ;  /* 0x00005d0005187a11 */ /* 0x000fe200010f0eff */
[----:B------:R0:W-:Y:S01]  /*2060*/  STS [R4+0x300], R45 ;  /* 0x0003002d04007388 */ /* 0x0001e20000000800 */
[C-C-:B------:R-:W-:Y:S02]  /*2070*/  LOP3.LUT R0, R3.reuse, 0x3c, R96.reuse, 0xfe, !PT ;  /* 0x0000003c03007812 */ /* 0x140fe400078efe60 */
[C-C-:B------:R-:W-:Y:S01]  /*2080*/  LOP3.LUT R13, R3.reuse, 0x38, R96.reuse, 0xfe, !PT ;  /* 0x00000038030d7812 */ /* 0x140fe200078efe60 */
[----:B------:R-:W-:Y:S01]  /*2090*/  STS [R6+0x1000], R38 ;  /* 0x0010002606007388 */ /* 0x000fe20000000800 */
[----:B------:R-:W-:-:S02]  /*20a0*/  LOP3.LUT R12, R3, 0x34, R96, 0xfe, !PT ;  /* 0x00000034030c7812 */ /* 0x000fc400078efe60 */
[C-C-:B------:R-:W-:Y:S01]  /*20b0*/  LOP3.LUT R14, R3.reuse, 0x30, R96.reuse, 0xfe, !PT ;  /* 0x00000030030e7812 */ /* 0x140fe200078efe60 */
[----:B------:R-:W-:Y:S01]  /*20c0*/  STS [R6+0x1200], R39 ;  /* 0x0012002706007388 */ /* 0x000fe20000000800 */
[C-C-:B------:R-:W-:Y:S02]  /*20d0*/  LOP3.LUT R15, R3.reuse, 0x2c, R96.reuse, 0xfe, !PT ;  /* 0x0000002c030f7812 */ /* 0x140fe400078efe60 */
[C---:B0-----:R-:W-:Y:S01]  /*20e0*/  LOP3.LUT R4, R3.reuse, R96, RZ, 0xfc, !PT ;  /* 0x0000006003047212 */ /* 0x041fe200078efcff */
[----:B------:R-:W-:Y:S01]  /*20f0*/  STS [R6+0x1100], R46 ;  /* 0x0011002e06007388 */ /* 0x000fe20000000800 */
[C-C-:B------:R-:W-:Y:S02]  /*2100*/  LOP3.LUT R16, R3.reuse, 0x28, R96.reuse, 0xfe, !PT ;  /* 0x0000002803107812 */ /* 0x140fe400078efe60 */
[----:B------:R-:W-:Y:S01]  /*2110*/  ISETP.LT.AND P1, PT, R4, c[0x0][0x17c], !P0 ;  /* 0x00005f0004007a0c */ /* 0x000fe20004721270 */
[----:B------:R0:W-:Y:S01]  /*2120*/  STS [R6+0x1300], R47 ;  /* 0x0013002f06007388 */ /* 0x0001e20000000800 */
[----:B------:R-:W-:-:S02]  /*2130*/  LOP3.LUT R17, R3, 0x24, R96, 0xfe, !PT ;  /* 0x0000002403117812 */ /* 0x000fc400078efe60 */
[C-C-:B------:R-:W-:Y:S01]  /*2140*/  LOP3.LUT R18, R3.reuse, 0x20, R96.reuse, 0xfe, !PT ;  /* 0x0000002003127812 */ /* 0x140fe200078efe60 */
[----:B------:R-:W-:Y:S01]  /*2150*/  BAR.SYNC.DEFER_BLOCKING 0x0 ;  /* 0x0000000000007b1d */ /* 0x000fe20000010000 */
[C-C-:B------:R-:W-:Y:S02]  /*2160*/  LOP3.LUT R11, R3.reuse, 0x1c, R96.reuse, 0xfe, !PT ;  /* 0x0000001c030b7812 */ /* 0x140fe400078efe60 */
[C-C-:B------:R-:W-:Y:S02]  /*2170*/  LOP3.LUT R10, R3.reuse, 0x18, R96.reuse, 0xfe, !PT ;  /* 0x00000018030a7812 */ /* 0x140fe400078efe60 */
[--C-:B------:R-:W-:Y:S01]  /*2180*/  LOP3.LUT R8, R3, 0x14, R96.reuse, 0xfe, !PT ;  /* 0x0000001403087812 */ /* 0x100fe200078efe60 */
[----:B0-----:R-:W-:Y:S01]  /*2190*/  IMAD R6, R4, c[0x0][0x198], RZ ;  /* 0x0000660004067a24 */ /* 0x001fe200078e02ff */
[----:B------:R-:W-:Y:S02]  /*21a0*/  LEA R2, P3, R9, R22, 0x1 ;  /* 0x0000001609027211 */ /* 0x000fe400078608ff */
[----:B------:R-:W-:-:S02]  /*21b0*/  LOP3.LUT R7, R3, 0x10, R96, 0xfe, !PT ;  /* 0x0000001003077812 */ /* 0x000fc400078efe60 */
[----:B------:R-:W-:-:S03]  /*21c0*/  LEA R4, P2, R6, R22, 0x1 ;  /* 0x0000001606047211 */ /* 0x000fc600078408ff */
[----:B------:R-:W-:Y:S01]  /*21d0*/  IMAD R19, R7, c[0x0][0x198], RZ ;  /* 0x0000660007137a24 */ /* 0x000fe200078e02ff */
[-C--:B------:R-:W-:Y:S02]  /*21e0*/  LEA.HI.X.SX32 R5, R6, R24.reuse, 0x1, P2 ;  /* 0x0000001806057211 */ /* 0x080fe400010f0eff */
[C-C-:B------:R-:W-:Y:S02]  /*21f0*/  LOP3.LUT R6, R3.reuse, 0xc, R96.reuse, 0xfe, !PT ;  /* 0x0000000c03067812 */ /* 0x140fe400078efe60 */
[----:B------:R-:W-:Y:S02]  /*2200*/  LOP3.LUT R96, R3, 0x8, R96, 0xfe, !PT ;  /* 0x0000000803607812 */ /* 0x000fe400078efe60 */
[----:B------:R-:W-:Y:S01]  /*2210*/  LEA.HI.X.SX32 R3, R9, R24, 0x1, P3 ;  /* 0x0000001809037211 */ /* 0x000fe200018f0eff */
[----:B------:R-:W-:Y:S01]  /*2220*/  IMAD R9, R6, c[0x0][0x198], RZ ;  /* 0x0000660006097a24 */ /* 0x000fe200078e02ff */
[C---:B------:R-:W-:Y:S01]  /*2230*/  ISETP.LT.AND P3, PT, R96.reuse, c[0x0][0x17c], !P0 ;  /* 0x00005f0060007a0c */ /* 0x040fe20004761270 */
[----:B------:R-:W0:Y:S01]  /*2240*/  LDS R23, [R20] ;  /* 0x0000000014177984 */ /* 0x000e220000000800 */
[----:B------:R-:W-:-:S03]  /*2250*/  IMAD R96, R96, c[0x0][0x198], RZ ;  /* 0x0000660060607a24 */ /* 0x000fc600078e02ff */
[----:B------:R-:W1:Y:S04]  /*2260*/  LDS R31, [R21] ;  /* 0x00000000151f7984 */ /* 0x000e680000000800 */
[----:B------:R-:W2:Y:S04]  /*2270*/  LDS R25, [R20+0x400] ;  /* 0x0004000014197984 */ /* 0x000ea80000000800 */
[----:B------:R-:W3:Y:S04]  /*2280*/  LDS R33, [R21+0x400] ;  /* 0x0004000015217984 */ /* 0x000ee80000000800 */
[----:B------:R-:W4:Y:S04]  /*2290*/  LDS R27, [R20+0x800] ;  /* 0x00080000141b7984 */ /* 0x000f280000000800 */
[----:B------:R-:W5:Y:S04]  /*22a0*/  LDS R35, [R21+0x800] ;  /* 0x0008000015237984 */ /* 0x000f680000000800 */
[----:B------:R0:W3:Y:S04]  /*22b0*/  LDS R29, [R20+0xc00] ;  /* 0x000c0000141d7984 */ /* 0x0000e80000000800 */
[----:B------:R-:W4:Y:S01]  /*22c0*/  LDS R21, [R21+0xc00] ;  /* 0x000c000015157984 */ /* 0x000f220000000800 */
[----:B0-----:R-:W-:-:S03]  /*22d0*/  IMAD R20, R8, c[0x0][0x198], RZ ;  /* 0x0000660008147a24 */ /* 0x001fc600078e02ff */
[----:B------:R0:W-:Y:S01]  /*22e0*/  @P1 STG.E.U16 [R4.64], R23 ;  /* 0x0000001704001986 */ /* 0x0001e2000c101506 */
[----:B------:R-:W-:-:S03]  /*22f0*/  ISETP.LT.AND P1, PT, R7, c[0x0][0x17c], !P0 ;  /* 0x00005f0007007a0c */ /* 0x000fc60004721270 */
[----:B-1----:R1:W-:Y:S01]  /*2300*/  @P4 STG.E.U16 [R2.64], R31 ;  /* 0x0000001f02004986 */ /* 0x0023e2000c101506 */
[----:B------:R-:W-:Y:S02]  /*2310*/  ISETP.LT.AND P4, PT, R6, c[0x0][0x17c], !P0 ;  /* 0x00005f0006007a0c */ /* 0x000fe40004781270 */
[----:B------:R-:W-:-:S04]  /*2320*/  LEA R6, P2, R96, R22, 0x1 ;  /* 0x0000001660067211 */ /* 0x000fc800078408ff */
[----:B------:R-:W-:Y:S02]  /*2330*/  LEA.HI.X.SX32 R7, R96, R24, 0x1, P2 ;  /* 0x0000001860077211 */ /* 0x000fe400010f0eff */
[----:B------:R-:W-:Y:S02]  /*2340*/  ISETP.LT.AND P2, PT, R8, c[0x0][0x17c], !P0 ;  /* 0x00005f0008007a0c */ /* 0x000fe40004741270 */
[-C--:B0-----:R-:W-:Y:S01]  /*2350*/  LEA R4, P5, R9, R22.reuse, 0x1 ;  /* 0x0000001609047211 */ /* 0x081fe200078a08ff */
[----:B--2---:R0:W-:Y:S01]  /*2360*/  @P3 STG.E.U16 [R6.64], R25 ;  /* 0x0000001906003986 */ /* 0x0041e2000c101506 */
[-C--:B-1----:R-:W-:Y:S02]  /*2370*/  LEA R2, P6, R19, R22.reuse, 0x1 ;  /* 0x0000001613027211 */ /* 0x082fe400078c08ff */
[----:B------:R-:W-:Y:S02]  /*2380*/  LEA R8, P3, R20, R22, 0x1 ;  /* 0x0000001614087211 */ /* 0x000fe400078608ff */
[----:B------:R-:W-:-:S02]  /*2390*/  LEA.HI.X.SX32 R5, R9, R24, 0x1, P5 ;  /* 0x0000001809057211 */ /* 0x000fc400028f0eff */
[-C--:B------:R-:W-:Y:S01]  /*23a0*/  LEA.HI.X.SX32 R3, R19, R24.reuse, 0x1, P6 ;  /* 0x0000001813037211 */ /* 0x080fe200030f0eff */
[----:B------:R-:W-:Y:S01]  /*23b0*/  IMAD R19, R10, c[0x0][0x198], RZ ;  /* 0x000066000a137a24 */ /* 0x000fe200078e02ff */
[----:B------:R-:W-:Y:S01]  /*23c0*/  LEA.HI.X.SX32 R9, R20, R24, 0x1, P3 ;  /* 0x0000001814097211 */ /* 0x000fe200018f0eff */
[----:B---3--:R1:W-:Y:S01]  /*23d0*/  @P4 STG.E.U16 [R4.64], R33 ;  /* 0x0000002104004986 */ /* 0x0083e2000c101506 */
[----:B------:R-:W-:Y:S01]  /*23e0*/  ISETP.LT.AND P3, PT, R10, c[0x0][0x17c], !P0 ;  /* 0x00005f000a007a0c */ /* 0x000fe20004761270 */
[----:B0-----:R-:W-:Y:S01]  /*23f0*/  IMAD R7, R11, c[0x0][0x198], RZ ;  /* 0x000066000b077a24 */ /* 0x001fe200078e02ff */
[----:B------:R-:W-:Y:S01]  /*2400*/  LEA R10, P4, R19, R22, 0x1 ;  /* 0x00000016130a7211 */ /* 0x000fe200078808ff */
[----:B----4-:R0:W-:Y:S01]  /*2410*/  @P1 STG.E.U16 [R2.64], R27 ;  /* 0x0000001b02001986 */ /* 0x0101e2000c101506 */
[C---:B------:R-:W-:Y:S01]  /*2420*/  ISETP.LT.AND P1, PT, R18.reuse, c[0x0][0x17c], !P0 ;  /* 0x00005f0012007a0c */ /* 0x040fe20004721270 */
[----:B------:R-:W-:Y:S01]  /*2430*/  IMAD R18, R18, c[0x0][0x198], RZ ;  /* 0x0000660012127a24 */ /* 0x000fe200078e02ff */
[----:B------:R-:W-:Y:S01]  /*2440*/  PRMT R23, R23, 0x7632, R23 ;  /* 0x0000763217177816 */ /* 0x000fe20000000017 */
[----:B-----5:R2:W-:Y:S01]  /*2450*/  @P2 STG.E.U16 [R8.64], R35 ;  /* 0x0000002308002986 */ /* 0x0205e2000c101506 */
[----:B------:R-:W-:-:S02]  /*2460*/  ISETP.LT.AND P2, PT, R11, c[0x0][0x17c], !P0 ;  /* 0x00005f000b007a0c */ /* 0x000fc40004741270 */
[----:B------:R-:W-:Y:S02]  /*2470*/  LEA.HI.X.SX32 R11, R19, R24, 0x1, P4 ;  /* 0x00000018130b7211 */ /* 0x000fe400020f0eff */
[C---:B------:R-:W-:Y:S01]  /*2480*/  ISETP.LT.AND P4, PT, R17.reuse, c[0x0][0x17c], !P0 ;  /* 0x00005f0011007a0c */ /* 0x040fe20004781270 */
[----:B------:R-:W-:Y:S01]  /*2490*/  IMAD R17, R17, c[0x0][0x198], RZ ;  /* 0x0000660011117a24 */ /* 0x000fe200078e02ff */
[-C--:B-1----:R-:W-:Y:S01]  /*24a0*/  LEA R4, P5, R7, R22.reuse, 0x1 ;  /* 0x0000001607047211 */ /* 0x082fe200078a08ff */
[----:B------:R1:W-:Y:S01]  /*24b0*/  @P3 STG.E.U16 [R10.64], R29 ;  /* 0x0000001d0a003986 */ /* 0x0003e2000c101506 */
[-C--:B0-----:R-:W-:Y:S02]  /*24c0*/  LEA R2, P3, R18, R22.reuse, 0x1 ;  /* 0x0000001612027211 */ /* 0x081fe400078608ff */
[----:B------:R-:W-:Y:S01]  /*24d0*/  LEA R6, P6, R17, R22, 0x1 ;  /* 0x0000001611067211 */ /* 0x000fe200078c08ff */
[----:B--2---:R-:W-:Y:S01]  /*24e0*/  IMAD R9, R12, c[0x0][0x198], RZ ;  /* 0x000066000c097a24 */ /* 0x004fe200078e02ff */
[----:B------:R-:W-:-:S02]  /*24f0*/  LEA.HI.X.SX32 R5, R7, R24, 0x1, P5 ;  /* 0x0000001807057211 */ /* 0x000fc400028f0eff */
[-C--:B------:R-:W-:Y:S02]  /*2500*/  LEA.HI.X.SX32 R3, R18, R24.reuse, 0x1, P3 ;  /* 0x0000001812037211 */ /* 0x080fe400018f0eff */
[----:B------:R-:W-:Y:S01]  /*2510*/  PRMT R31, R31, 0x7632, R31 ;  /* 0x000076321f1f7816 */ /* 0x000fe2000000001f */
[----:B------:R0:W-:Y:S01]  /*2520*/  @P2 STG.E.U16 [R4.64], R21 ;  /* 0x0000001504002986 */ /* 0x0001e2000c101506 */
[----:B------:R-:W-:Y:S01]  /*2530*/  LEA.HI.X.SX32 R7, R17, R24, 0x1, P6 ;  /* 0x0000001811077211 */ /* 0x000fe200030f0eff */
[----:B-1----:R-:W-:Y:S01]  /*2540*/  IMAD R11, R13, c[0x0][0x198], RZ ;  /* 0x000066000d0b7a24 */ /* 0x002fe200078e02ff */
[C---:B------:R-:W-:Y:S01]  /*2550*/  ISETP.LT.AND P3, PT, R14.reuse, c[0x0][0x17c], !P0 ;  /* 0x00005f000e007a0c */ /* 0x040fe20004761270 */
[----:B------:R1:W-:Y:S01]  /*2560*/  @P1 STG.E.U16 [R2.64], R23 ;  /* 0x0000001702001986 */ /* 0x0003e2000c101506 */
[----:B------:R-:W-:Y:S01]  /*2570*/  IMAD R14, R14, c[0x0][0x198], RZ ;  /* 0x000066000e0e7a24 */ /* 0x000fe200078e02ff */
[C---:B------:R-:W-:Y:S01]  /*2580*/  ISETP.LT.AND P5, PT, R16.reuse, c[0x0][0x17c], !P0 ;  /* 0x00005f0010007a0c */ /* 0x040fe200047a1270 */
[----:B------:R-:W-:Y:S01]  /*2590*/  IMAD R16, R16, c[0x0][0x198], RZ ;  /* 0x0000660010107a24 */ /* 0x000fe200078e02ff */
[----:B------:R2:W-:Y:S01]  /*25a0*/  @P4 STG.E.U16 [R6.64], R31 ;  /* 0x0000001f06004986 */ /* 0x0005e2000c101506 */
[C---:B------:R-:W-:Y:S01]  /*25b0*/  ISETP.LT.AND P4, PT, R15.reuse, c[0x0][0x17c], !P0 ;  /* 0x00005f000f007a0c */ /* 0x040fe20004781270 */
[----:B------:R-:W-:Y:S01]  /*25c0*/  IMAD R15, R15, c[0x0][0x198], RZ ;  /* 0x000066000f0f7a24 */ /* 0x000fe200078e02ff */
[----:B------:R-:W-:Y:S01]  /*25d0*/  PRMT R25, R25, 0x7632, R25 ;  /* 0x0000763219197816 */ /* 0x000fe20000000019 */
[----:B------:R-:W-:Y:S01]  /*25e0*/  IMAD R17, R0, c[0x0][0x198], RZ ;  /* 0x0000660000117a24 */ /* 0x000fe200078e02ff */
[----:B0-----:R-:W-:-:S02]  /*25f0*/  LEA R4, P6, R16, R22, 0x1 ;  /* 0x0000001610047211 */ /* 0x001fc400078c08ff */
[----:B------:R-:W-:Y:S02]  /*2600*/  PRMT R33, R33, 0x7632, R33 ;  /* 0x0000763221217816 */ /* 0x000fe40000000021 */
[C---:B-1----:R-:W-:Y:S02]  /*2610*/  LEA R2, P1, R15.reuse, R22, 0x1 ;  /* 0x000000160f027211 */ /* 0x042fe400078208ff */
[----:B------:R-:W-:Y:S02]  /*2620*/  LEA.HI.X.SX32 R5, R16, R24, 0x1, P6 ;  /* 0x0000001810057211 */ /* 0x000fe400030f0eff */
[----:B--2---:R-:W-:Y:S02]  /*2630*/  LEA R6, P2, R14, R22, 0x1 ;  /* 0x000000160e067211 */ /* 0x004fe400078408ff */
[----:B------:R-:W-:Y:S01]  /*2640*/  LEA.HI.X.SX32 R3, R15, R24, 0x1, P1 ;  /* 0x000000180f037211 */ /* 0x000fe200008f0eff */
[----:B------:R0:W-:Y:S01]  /*2650*/  @P5 STG.E.U16 [R4.64], R25 ;  /* 0x0000001904005986 */ /* 0x0001e2000c101506 */
[----:B------:R-:W-:-:S02]  /*2660*/  LEA R10, P1, R11, R22, 0x1 ;  /* 0x000000160b0a7211 */ /* 0x000fc400078208ff */
[-C--:B------:R-:W-:Y:S01]  /*2670*/  LEA.HI.X.SX32 R7, R14, R24.reuse, 0x1, P2 ;  /* 0x000000180e077211 */ /* 0x080fe200010f0eff */
[----:B------:R1:W-:Y:S01]  /*2680*/  @P4 STG.E.U16 [R2.64], R33 ;  /* 0x0000002102004986 */ /* 0x0003e2000c101506 */
[----:B------:R-:W-:Y:S02]  /*2690*/  ISETP.LT.AND P2, PT, R12, c[0x0][0x17c], !P0 ;  /* 0x00005f000c007a0c */ /* 0x000fe40004741270 */
[----:B------:R-:W-:Y:S02]  /*26a0*/  LEA.HI.X.SX32 R11, R11, R24, 0x1, P1 ;  /* 0x000000180b0b7211 */ /* 0x000fe400008f0eff */
[----:B------:R-:W-:Y:S02]  /*26b0*/  ISETP.LT.AND P1, PT, R13, c[0x0][0x17c], !P0 ;  /* 0x00005f000d007a0c */ /* 0x000fe40004721270 */
[----:B------:R-:W-:Y:S02]  /*26c0*/  ISETP.LT.AND P0, PT, R0, c[0x0][0x17c], !P0 ;  /* 0x00005f0000007a0c */ /* 0x000fe40004701270 */
[----:B------:R-:W-:-:S02]  /*26d0*/  LEA R8, P6, R9, R22, 0x1 ;  /* 0x0000001609087211 */ /* 0x000fc400078c08ff */
[----:B------:R-:W-:Y:S02]  /*26e0*/  PRMT R27, R27, 0x7632, R27 ;  /* 0x000076321b1b7816 */ /* 0x000fe4000000001b */
[----:B------:R-:W-:Y:S02]  /*26f0*/  LEA.HI.X.SX32 R9, R9, R24, 0x1, P6 ;  /* 0x0000001809097211 */ /* 0x000fe400030f0eff */
[----:B------:R-:W-:Y:S01]  /*2700*/  PRMT R35, R35, 0x7632, R35 ;  /* 0x0000763223237816 */ /* 0x000fe20000000023 */
[----:B------:R1:W-:Y:S01]  /*2710*/  @P3 STG.E.U16 [R6.64], R27 ;  /* 0x0000001b06003986 */ /* 0x0003e2000c101506 */
[----:B0-----:R-:W-:Y:S02]  /*2720*/  PRMT R5, R29, 0x7632, R5 ;  /* 0x000076321d057816 */ /* 0x001fe40000000005 */
[C---:B------:R-:W-:Y:S01]  /*2730*/  LEA R12, P6, R17.reuse, R22, 0x1 ;  /* 0x00000016110c7211 */ /* 0x040fe200078c08ff */
[----:B------:R1:W-:Y:S03]  /*2740*/  @P2 STG.E.U16 [R8.64], R35 ;  /* 0x0000002308002986 */ /* 0x0003e6000c101506 */
[----:B------:R-:W-:Y:S01]  /*2750*/  LEA.HI.X.SX32 R13, R17, R24, 0x1, P6 ;  /* 0x00000018110d7211 */ /* 0x000fe200030f0eff */
[----:B------:R1:W-:Y:S01]  /*2760*/  @P1 STG.E.U16 [R10.64], R5 ;  /* 0x000000050a001986 */ /* 0x0003e2000c101506 */
[----:B------:R-:W-:Y:S07]  /*2770*/  @!P0 EXIT ;  /* 0x000000000000894d */ /* 0x000fee0003800000 */
[----:B-1----:R-:W-:-:S05]  /*2780*/  PRMT R6, R21, 0x7632, R6 ;  /* 0x0000763215067816 */ /* 0x002fca0000000006 */
[----:B------:R-:W-:Y:S01]  /*2790*/  STG.E.U16 [R12.64], R6 ;  /* 0x000000060c007986 */ /* 0x000fe2000c101506 */
[----:B------:R-:W-:Y:S05]  /*27a0*/  EXIT ;  /* 0x000000000000794d */ /* 0x000fea0003800000 */
.L_x_3:
[----:B------:R-:W-:-:S00]  /*27b0*/  BRA `(.L_x_3) ;  /* 0xfffffff000007947 */ /* 0x000fc0000383ffff */
[----:B------:R-:W-:-:S00]  /*27c0*/  NOP ;  /* 0x0000000000007918 */ /* 0x000fc00000000000 */
        /* <DEDUP_REMOVED lines=11> */
.L_x_4:


//--------------------- .nv.shared.matmul_kernel  --------------------------
	.section	.nv.shared.matmul_kernel,"aw",@nobits
	.sectionflags	@""
	.align	16
